//
// Generated by NVIDIA NVVM Compiler
//
// Compiler Build ID: CL-36424714
// Cuda compilation tools, release 13.0, V13.0.88
// Based on NVVM 20.0.0
//

.version 9.0
.target sm_100
.address_size 64

	// .globl	_Z6get_piPfPi
.func  (.param .b64 func_retval0) __internal_accurate_pow
(
	.param .b64 __internal_accurate_pow_param_0
)
;
.global .align 4 .b8 precalc_xorwow_matrix[102400];
.global .align 4 .b8 precalc_xorwow_offset_matrix[102400];
.global .align 4 .b8 mrg32k3aM1[2304];
.global .align 4 .b8 mrg32k3aM2[2304];
.global .align 4 .b8 mrg32k3aM1SubSeq[2016];
.global .align 4 .b8 mrg32k3aM2SubSeq[2016];
.global .align 4 .b8 mrg32k3aM1Seq[2304];
.global .align 4 .b8 mrg32k3aM2Seq[2304];
.const .align 8 .b8 __cr_lgamma_table[72];

.visible .entry _Z6get_piPfPi(
	.param .u64 .ptr .align 1 _Z6get_piPfPi_param_0,
	.param .u64 .ptr .align 1 _Z6get_piPfPi_param_1
)
{
	.local .align 8 .b8 	__local_depot0[48];
	.reg .b64 	%SP;
	.reg .b64 	%SPL;
	.reg .pred 	%p<111>;
	.reg .b32 	%r<1349>;
	.reg .b32 	%f<23>;
	.reg .b64 	%rd<29>;
	.reg .b64 	%fd<83>;

	mov.u64 	%SPL, __local_depot0;
	ld.param.u64 	%rd12, [_Z6get_piPfPi_param_0];
	ld.param.u64 	%rd13, [_Z6get_piPfPi_param_1];
	cvta.to.global.u64 	%rd1, %rd12;
	cvta.to.global.u64 	%rd14, %rd13;
	add.u64 	%rd2, %SPL, 0;
	mov.u32 	%r578, %tid.x;
	ld.global.u32 	%r1, [%rd14];
	cvt.u64.u32 	%rd3, %r578;
	mov.b32 	%r1066, -9920396;
	mov.b32 	%r579, -771510409;
	st.local.v2.u32 	[%rd2], {%r579, %r1066};
	mov.b32 	%r1064, -123459836;
	mov.b32 	%r1065, -308902214;
	st.local.v2.u32 	[%rd2+8], {%r1065, %r1064};
	mov.b32 	%r1062, -127593864;
	mov.b32 	%r1063, -589760388;
	st.local.v2.u32 	[%rd2+16], {%r1063, %r1062};
	setp.eq.s32 	%p2, %r578, 0;
	@%p2 bra 	$L__BB0_115;
	mov.b32 	%r1049, 0;
	mov.b32 	%r1066, -9920396;
	mov.b32 	%r1065, -308902214;
	mov.b32 	%r1064, -123459836;
	mov.b32 	%r1063, -589760388;
	mov.b32 	%r1062, -127593864;
	mov.u64 	%rd28, %rd3;
$L__BB0_2:
	mov.u64 	%rd4, %rd28;
	and.b64  	%rd5, %rd4, 3;
	setp.eq.s64 	%p3, %rd5, 0;
	@%p3 bra 	$L__BB0_114;
	mul.wide.u32 	%rd16, %r1049, 3200;
	mov.u64 	%rd17, precalc_xorwow_matrix;
	add.s64 	%rd6, %rd17, %rd16;
	mov.b32 	%r1062, 0;
	mov.u32 	%r1063, %r1062;
	mov.u32 	%r1064, %r1062;
	mov.u32 	%r1065, %r1062;
	mov.u32 	%r1066, %r1062;
	mov.u32 	%r1055, %r1062;
$L__BB0_4:
	mul.wide.u32 	%rd18, %r1055, 4;
	add.s64 	%rd19, %rd2, %rd18;
	ld.local.u32 	%r14, [%rd19+4];
	shl.b32 	%r15, %r1055, 5;
	mov.b32 	%r1061, 0;
$L__BB0_5:
	.pragma "nounroll";
	shr.u32 	%r588, %r14, %r1061;
	and.b32  	%r589, %r588, 1;
	setp.eq.b32 	%p4, %r589, 1;
	not.pred 	%p5, %p4;
	add.s32 	%r590, %r15, %r1061;
	mul.lo.s32 	%r591, %r590, 5;
	mul.wide.u32 	%rd20, %r591, 4;
	add.s64 	%rd7, %rd6, %rd20;
	@%p5 bra 	$L__BB0_7;
	ld.global.u32 	%r592, [%rd7];
	xor.b32  	%r1066, %r1066, %r592;
	ld.global.u32 	%r593, [%rd7+4];
	xor.b32  	%r1065, %r1065, %r593;
	ld.global.u32 	%r594, [%rd7+8];
	xor.b32  	%r1064, %r1064, %r594;
	ld.global.u32 	%r595, [%rd7+12];
	xor.b32  	%r1063, %r1063, %r595;
	ld.global.u32 	%r596, [%rd7+16];
	xor.b32  	%r1062, %r1062, %r596;
$L__BB0_7:
	and.b32  	%r598, %r588, 2;
	setp.eq.s32 	%p6, %r598, 0;
	@%p6 bra 	$L__BB0_9;
	ld.global.u32 	%r599, [%rd7+20];
	xor.b32  	%r1066, %r1066, %r599;
	ld.global.u32 	%r600, [%rd7+24];
	xor.b32  	%r1065, %r1065, %r600;
	ld.global.u32 	%r601, [%rd7+28];
	xor.b32  	%r1064, %r1064, %r601;
	ld.global.u32 	%r602, [%rd7+32];
	xor.b32  	%r1063, %r1063, %r602;
	ld.global.u32 	%r603, [%rd7+36];
	xor.b32  	%r1062, %r1062, %r603;
$L__BB0_9:
	and.b32  	%r605, %r588, 4;
	setp.eq.s32 	%p7, %r605, 0;
	@%p7 bra 	$L__BB0_11;
	ld.global.u32 	%r606, [%rd7+40];
	xor.b32  	%r1066, %r1066, %r606;
	ld.global.u32 	%r607, [%rd7+44];
	xor.b32  	%r1065, %r1065, %r607;
	ld.global.u32 	%r608, [%rd7+48];
	xor.b32  	%r1064, %r1064, %r608;
	ld.global.u32 	%r609, [%rd7+52];
	xor.b32  	%r1063, %r1063, %r609;
	ld.global.u32 	%r610, [%rd7+56];
	xor.b32  	%r1062, %r1062, %r610;
$L__BB0_11:
	and.b32  	%r612, %r588, 8;
	setp.eq.s32 	%p8, %r612, 0;
	@%p8 bra 	$L__BB0_13;
	ld.global.u32 	%r613, [%rd7+60];
	xor.b32  	%r1066, %r1066, %r613;
	ld.global.u32 	%r614, [%rd7+64];
	xor.b32  	%r1065, %r1065, %r614;
	ld.global.u32 	%r615, [%rd7+68];
	xor.b32  	%r1064, %r1064, %r615;
	ld.global.u32 	%r616, [%rd7+72];
	xor.b32  	%r1063, %r1063, %r616;
	ld.global.u32 	%r617, [%rd7+76];
	xor.b32  	%r1062, %r1062, %r617;
$L__BB0_13:
	and.b32  	%r619, %r588, 16;
	setp.eq.s32 	%p9, %r619, 0;
	@%p9 bra 	$L__BB0_15;
	ld.global.u32 	%r620, [%rd7+80];
	xor.b32  	%r1066, %r1066, %r620;
	ld.global.u32 	%r621, [%rd7+84];
	xor.b32  	%r1065, %r1065, %r621;
	ld.global.u32 	%r622, [%rd7+88];
	xor.b32  	%r1064, %r1064, %r622;
	ld.global.u32 	%r623, [%rd7+92];
	xor.b32  	%r1063, %r1063, %r623;
	ld.global.u32 	%r624, [%rd7+96];
	xor.b32  	%r1062, %r1062, %r624;
$L__BB0_15:
	and.b32  	%r626, %r588, 32;
	setp.eq.s32 	%p10, %r626, 0;
	@%p10 bra 	$L__BB0_17;
	ld.global.u32 	%r627, [%rd7+100];
	xor.b32  	%r1066, %r1066, %r627;
	ld.global.u32 	%r628, [%rd7+104];
	xor.b32  	%r1065, %r1065, %r628;
	ld.global.u32 	%r629, [%rd7+108];
	xor.b32  	%r1064, %r1064, %r629;
	ld.global.u32 	%r630, [%rd7+112];
	xor.b32  	%r1063, %r1063, %r630;
	ld.global.u32 	%r631, [%rd7+116];
	xor.b32  	%r1062, %r1062, %r631;
$L__BB0_17:
	and.b32  	%r633, %r588, 64;
	setp.eq.s32 	%p11, %r633, 0;
	@%p11 bra 	$L__BB0_19;
	ld.global.u32 	%r634, [%rd7+120];
	xor.b32  	%r1066, %r1066, %r634;
	ld.global.u32 	%r635, [%rd7+124];
	xor.b32  	%r1065, %r1065, %r635;
	ld.global.u32 	%r636, [%rd7+128];
	xor.b32  	%r1064, %r1064, %r636;
	ld.global.u32 	%r637, [%rd7+132];
	xor.b32  	%r1063, %r1063, %r637;
	ld.global.u32 	%r638, [%rd7+136];
	xor.b32  	%r1062, %r1062, %r638;
$L__BB0_19:
	and.b32  	%r640, %r588, 128;
	setp.eq.s32 	%p12, %r640, 0;
	@%p12 bra 	$L__BB0_21;
	ld.global.u32 	%r641, [%rd7+140];
	xor.b32  	%r1066, %r1066, %r641;
	ld.global.u32 	%r642, [%rd7+144];
	xor.b32  	%r1065, %r1065, %r642;
	ld.global.u32 	%r643, [%rd7+148];
	xor.b32  	%r1064, %r1064, %r643;
	ld.global.u32 	%r644, [%rd7+152];
	xor.b32  	%r1063, %r1063, %r644;
	ld.global.u32 	%r645, [%rd7+156];
	xor.b32  	%r1062, %r1062, %r645;
$L__BB0_21:
	and.b32  	%r647, %r588, 256;
	setp.eq.s32 	%p13, %r647, 0;
	@%p13 bra 	$L__BB0_23;
	ld.global.u32 	%r648, [%rd7+160];
	xor.b32  	%r1066, %r1066, %r648;
	ld.global.u32 	%r649, [%rd7+164];
	xor.b32  	%r1065, %r1065, %r649;
	ld.global.u32 	%r650, [%rd7+168];
	xor.b32  	%r1064, %r1064, %r650;
	ld.global.u32 	%r651, [%rd7+172];
	xor.b32  	%r1063, %r1063, %r651;
	ld.global.u32 	%r652, [%rd7+176];
	xor.b32  	%r1062, %r1062, %r652;
$L__BB0_23:
	and.b32  	%r654, %r588, 512;
	setp.eq.s32 	%p14, %r654, 0;
	@%p14 bra 	$L__BB0_25;
	ld.global.u32 	%r655, [%rd7+180];
	xor.b32  	%r1066, %r1066, %r655;
	ld.global.u32 	%r656, [%rd7+184];
	xor.b32  	%r1065, %r1065, %r656;
	ld.global.u32 	%r657, [%rd7+188];
	xor.b32  	%r1064, %r1064, %r657;
	ld.global.u32 	%r658, [%rd7+192];
	xor.b32  	%r1063, %r1063, %r658;
	ld.global.u32 	%r659, [%rd7+196];
	xor.b32  	%r1062, %r1062, %r659;
$L__BB0_25:
	and.b32  	%r661, %r588, 1024;
	setp.eq.s32 	%p15, %r661, 0;
	@%p15 bra 	$L__BB0_27;
	ld.global.u32 	%r662, [%rd7+200];
	xor.b32  	%r1066, %r1066, %r662;
	ld.global.u32 	%r663, [%rd7+204];
	xor.b32  	%r1065, %r1065, %r663;
	ld.global.u32 	%r664, [%rd7+208];
	xor.b32  	%r1064, %r1064, %r664;
	ld.global.u32 	%r665, [%rd7+212];
	xor.b32  	%r1063, %r1063, %r665;
	ld.global.u32 	%r666, [%rd7+216];
	xor.b32  	%r1062, %r1062, %r666;
$L__BB0_27:
	and.b32  	%r668, %r588, 2048;
	setp.eq.s32 	%p16, %r668, 0;
	@%p16 bra 	$L__BB0_29;
	ld.global.u32 	%r669, [%rd7+220];
	xor.b32  	%r1066, %r1066, %r669;
	ld.global.u32 	%r670, [%rd7+224];
	xor.b32  	%r1065, %r1065, %r670;
	ld.global.u32 	%r671, [%rd7+228];
	xor.b32  	%r1064, %r1064, %r671;
	ld.global.u32 	%r672, [%rd7+232];
	xor.b32  	%r1063, %r1063, %r672;
	ld.global.u32 	%r673, [%rd7+236];
	xor.b32  	%r1062, %r1062, %r673;
$L__BB0_29:
	and.b32  	%r675, %r588, 4096;
	setp.eq.s32 	%p17, %r675, 0;
	@%p17 bra 	$L__BB0_31;
	ld.global.u32 	%r676, [%rd7+240];
	xor.b32  	%r1066, %r1066, %r676;
	ld.global.u32 	%r677, [%rd7+244];
	xor.b32  	%r1065, %r1065, %r677;
	ld.global.u32 	%r678, [%rd7+248];
	xor.b32  	%r1064, %r1064, %r678;
	ld.global.u32 	%r679, [%rd7+252];
	xor.b32  	%r1063, %r1063, %r679;
	ld.global.u32 	%r680, [%rd7+256];
	xor.b32  	%r1062, %r1062, %r680;
$L__BB0_31:
	and.b32  	%r682, %r588, 8192;
	setp.eq.s32 	%p18, %r682, 0;
	@%p18 bra 	$L__BB0_33;
	ld.global.u32 	%r683, [%rd7+260];
	xor.b32  	%r1066, %r1066, %r683;
	ld.global.u32 	%r684, [%rd7+264];
	xor.b32  	%r1065, %r1065, %r684;
	ld.global.u32 	%r685, [%rd7+268];
	xor.b32  	%r1064, %r1064, %r685;
	ld.global.u32 	%r686, [%rd7+272];
	xor.b32  	%r1063, %r1063, %r686;
	ld.global.u32 	%r687, [%rd7+276];
	xor.b32  	%r1062, %r1062, %r687;
$L__BB0_33:
	and.b32  	%r689, %r588, 16384;
	setp.eq.s32 	%p19, %r689, 0;
	@%p19 bra 	$L__BB0_35;
	ld.global.u32 	%r690, [%rd7+280];
	xor.b32  	%r1066, %r1066, %r690;
	ld.global.u32 	%r691, [%rd7+284];
	xor.b32  	%r1065, %r1065, %r691;
	ld.global.u32 	%r692, [%rd7+288];
	xor.b32  	%r1064, %r1064, %r692;
	ld.global.u32 	%r693, [%rd7+292];
	xor.b32  	%r1063, %r1063, %r693;
	ld.global.u32 	%r694, [%rd7+296];
	xor.b32  	%r1062, %r1062, %r694;
$L__BB0_35:
	and.b32  	%r696, %r588, 32768;
	setp.eq.s32 	%p20, %r696, 0;
	@%p20 bra 	$L__BB0_37;
	ld.global.u32 	%r697, [%rd7+300];
	xor.b32  	%r1066, %r1066, %r697;
	ld.global.u32 	%r698, [%rd7+304];
	xor.b32  	%r1065, %r1065, %r698;
	ld.global.u32 	%r699, [%rd7+308];
	xor.b32  	%r1064, %r1064, %r699;
	ld.global.u32 	%r700, [%rd7+312];
	xor.b32  	%r1063, %r1063, %r700;
	ld.global.u32 	%r701, [%rd7+316];
	xor.b32  	%r1062, %r1062, %r701;
$L__BB0_37:
	add.s32 	%r1061, %r1061, 16;
	setp.ne.s32 	%p21, %r1061, 32;
	@%p21 bra 	$L__BB0_5;
	mad.lo.s32 	%r702, %r1055, -31, %r15;
	add.s32 	%r1055, %r702, 1;
	setp.ne.s32 	%p22, %r1055, 5;
	@%p22 bra 	$L__BB0_4;
	st.local.u32 	[%rd2+4], %r1066;
	st.local.v2.u32 	[%rd2+8], {%r1065, %r1064};
	st.local.v2.u32 	[%rd2+16], {%r1063, %r1062};
	setp.eq.s64 	%p23, %rd5, 1;
	@%p23 bra 	$L__BB0_114;
	mov.b32 	%r1062, 0;
	mov.u32 	%r1063, %r1062;
	mov.u32 	%r1064, %r1062;
	mov.u32 	%r1065, %r1062;
	mov.u32 	%r1066, %r1062;
	mov.u32 	%r1147, %r1062;
$L__BB0_41:
	mul.wide.u32 	%rd21, %r1147, 4;
	add.s64 	%rd22, %rd2, %rd21;
	ld.local.u32 	%r190, [%rd22+4];
	shl.b32 	%r191, %r1147, 5;
	mov.b32 	%r1153, 0;
$L__BB0_42:
	.pragma "nounroll";
	shr.u32 	%r705, %r190, %r1153;
	and.b32  	%r706, %r705, 1;
	setp.eq.b32 	%p24, %r706, 1;
	not.pred 	%p25, %p24;
	add.s32 	%r707, %r191, %r1153;
	mul.lo.s32 	%r708, %r707, 5;
	mul.wide.u32 	%rd23, %r708, 4;
	add.s64 	%rd8, %rd6, %rd23;
	@%p25 bra 	$L__BB0_44;
	ld.global.u32 	%r709, [%rd8];
	xor.b32  	%r1066, %r1066, %r709;
	ld.global.u32 	%r710, [%rd8+4];
	xor.b32  	%r1065, %r1065, %r710;
	ld.global.u32 	%r711, [%rd8+8];
	xor.b32  	%r1064, %r1064, %r711;
	ld.global.u32 	%r712, [%rd8+12];
	xor.b32  	%r1063, %r1063, %r712;
	ld.global.u32 	%r713, [%rd8+16];
	xor.b32  	%r1062, %r1062, %r713;
$L__BB0_44:
	and.b32  	%r715, %r705, 2;
	setp.eq.s32 	%p26, %r715, 0;
	@%p26 bra 	$L__BB0_46;
	ld.global.u32 	%r716, [%rd8+20];
	xor.b32  	%r1066, %r1066, %r716;
	ld.global.u32 	%r717, [%rd8+24];
	xor.b32  	%r1065, %r1065, %r717;
	ld.global.u32 	%r718, [%rd8+28];
	xor.b32  	%r1064, %r1064, %r718;
	ld.global.u32 	%r719, [%rd8+32];
	xor.b32  	%r1063, %r1063, %r719;
	ld.global.u32 	%r720, [%rd8+36];
	xor.b32  	%r1062, %r1062, %r720;
$L__BB0_46:
	and.b32  	%r722, %r705, 4;
	setp.eq.s32 	%p27, %r722, 0;
	@%p27 bra 	$L__BB0_48;
	ld.global.u32 	%r723, [%rd8+40];
	xor.b32  	%r1066, %r1066, %r723;
	ld.global.u32 	%r724, [%rd8+44];
	xor.b32  	%r1065, %r1065, %r724;
	ld.global.u32 	%r725, [%rd8+48];
	xor.b32  	%r1064, %r1064, %r725;
	ld.global.u32 	%r726, [%rd8+52];
	xor.b32  	%r1063, %r1063, %r726;
	ld.global.u32 	%r727, [%rd8+56];
	xor.b32  	%r1062, %r1062, %r727;
$L__BB0_48:
	and.b32  	%r729, %r705, 8;
	setp.eq.s32 	%p28, %r729, 0;
	@%p28 bra 	$L__BB0_50;
	ld.global.u32 	%r730, [%rd8+60];
	xor.b32  	%r1066, %r1066, %r730;
	ld.global.u32 	%r731, [%rd8+64];
	xor.b32  	%r1065, %r1065, %r731;
	ld.global.u32 	%r732, [%rd8+68];
	xor.b32  	%r1064, %r1064, %r732;
	ld.global.u32 	%r733, [%rd8+72];
	xor.b32  	%r1063, %r1063, %r733;
	ld.global.u32 	%r734, [%rd8+76];
	xor.b32  	%r1062, %r1062, %r734;
$L__BB0_50:
	and.b32  	%r736, %r705, 16;
	setp.eq.s32 	%p29, %r736, 0;
	@%p29 bra 	$L__BB0_52;
	ld.global.u32 	%r737, [%rd8+80];
	xor.b32  	%r1066, %r1066, %r737;
	ld.global.u32 	%r738, [%rd8+84];
	xor.b32  	%r1065, %r1065, %r738;
	ld.global.u32 	%r739, [%rd8+88];
	xor.b32  	%r1064, %r1064, %r739;
	ld.global.u32 	%r740, [%rd8+92];
	xor.b32  	%r1063, %r1063, %r740;
	ld.global.u32 	%r741, [%rd8+96];
	xor.b32  	%r1062, %r1062, %r741;
$L__BB0_52:
	and.b32  	%r743, %r705, 32;
	setp.eq.s32 	%p30, %r743, 0;
	@%p30 bra 	$L__BB0_54;
	ld.global.u32 	%r744, [%rd8+100];
	xor.b32  	%r1066, %r1066, %r744;
	ld.global.u32 	%r745, [%rd8+104];
	xor.b32  	%r1065, %r1065, %r745;
	ld.global.u32 	%r746, [%rd8+108];
	xor.b32  	%r1064, %r1064, %r746;
	ld.global.u32 	%r747, [%rd8+112];
	xor.b32  	%r1063, %r1063, %r747;
	ld.global.u32 	%r748, [%rd8+116];
	xor.b32  	%r1062, %r1062, %r748;
$L__BB0_54:
	and.b32  	%r750, %r705, 64;
	setp.eq.s32 	%p31, %r750, 0;
	@%p31 bra 	$L__BB0_56;
	ld.global.u32 	%r751, [%rd8+120];
	xor.b32  	%r1066, %r1066, %r751;
	ld.global.u32 	%r752, [%rd8+124];
	xor.b32  	%r1065, %r1065, %r752;
	ld.global.u32 	%r753, [%rd8+128];
	xor.b32  	%r1064, %r1064, %r753;
	ld.global.u32 	%r754, [%rd8+132];
	xor.b32  	%r1063, %r1063, %r754;
	ld.global.u32 	%r755, [%rd8+136];
	xor.b32  	%r1062, %r1062, %r755;
$L__BB0_56:
	and.b32  	%r757, %r705, 128;
	setp.eq.s32 	%p32, %r757, 0;
	@%p32 bra 	$L__BB0_58;
	ld.global.u32 	%r758, [%rd8+140];
	xor.b32  	%r1066, %r1066, %r758;
	ld.global.u32 	%r759, [%rd8+144];
	xor.b32  	%r1065, %r1065, %r759;
	ld.global.u32 	%r760, [%rd8+148];
	xor.b32  	%r1064, %r1064, %r760;
	ld.global.u32 	%r761, [%rd8+152];
	xor.b32  	%r1063, %r1063, %r761;
	ld.global.u32 	%r762, [%rd8+156];
	xor.b32  	%r1062, %r1062, %r762;
$L__BB0_58:
	and.b32  	%r764, %r705, 256;
	setp.eq.s32 	%p33, %r764, 0;
	@%p33 bra 	$L__BB0_60;
	ld.global.u32 	%r765, [%rd8+160];
	xor.b32  	%r1066, %r1066, %r765;
	ld.global.u32 	%r766, [%rd8+164];
	xor.b32  	%r1065, %r1065, %r766;
	ld.global.u32 	%r767, [%rd8+168];
	xor.b32  	%r1064, %r1064, %r767;
	ld.global.u32 	%r768, [%rd8+172];
	xor.b32  	%r1063, %r1063, %r768;
	ld.global.u32 	%r769, [%rd8+176];
	xor.b32  	%r1062, %r1062, %r769;
$L__BB0_60:
	and.b32  	%r771, %r705, 512;
	setp.eq.s32 	%p34, %r771, 0;
	@%p34 bra 	$L__BB0_62;
	ld.global.u32 	%r772, [%rd8+180];
	xor.b32  	%r1066, %r1066, %r772;
	ld.global.u32 	%r773, [%rd8+184];
	xor.b32  	%r1065, %r1065, %r773;
	ld.global.u32 	%r774, [%rd8+188];
	xor.b32  	%r1064, %r1064, %r774;
	ld.global.u32 	%r775, [%rd8+192];
	xor.b32  	%r1063, %r1063, %r775;
	ld.global.u32 	%r776, [%rd8+196];
	xor.b32  	%r1062, %r1062, %r776;
$L__BB0_62:
	and.b32  	%r778, %r705, 1024;
	setp.eq.s32 	%p35, %r778, 0;
	@%p35 bra 	$L__BB0_64;
	ld.global.u32 	%r779, [%rd8+200];
	xor.b32  	%r1066, %r1066, %r779;
	ld.global.u32 	%r780, [%rd8+204];
	xor.b32  	%r1065, %r1065, %r780;
	ld.global.u32 	%r781, [%rd8+208];
	xor.b32  	%r1064, %r1064, %r781;
	ld.global.u32 	%r782, [%rd8+212];
	xor.b32  	%r1063, %r1063, %r782;
	ld.global.u32 	%r783, [%rd8+216];
	xor.b32  	%r1062, %r1062, %r783;
$L__BB0_64:
	and.b32  	%r785, %r705, 2048;
	setp.eq.s32 	%p36, %r785, 0;
	@%p36 bra 	$L__BB0_66;
	ld.global.u32 	%r786, [%rd8+220];
	xor.b32  	%r1066, %r1066, %r786;
	ld.global.u32 	%r787, [%rd8+224];
	xor.b32  	%r1065, %r1065, %r787;
	ld.global.u32 	%r788, [%rd8+228];
	xor.b32  	%r1064, %r1064, %r788;
	ld.global.u32 	%r789, [%rd8+232];
	xor.b32  	%r1063, %r1063, %r789;
	ld.global.u32 	%r790, [%rd8+236];
	xor.b32  	%r1062, %r1062, %r790;
$L__BB0_66:
	and.b32  	%r792, %r705, 4096;
	setp.eq.s32 	%p37, %r792, 0;
	@%p37 bra 	$L__BB0_68;
	ld.global.u32 	%r793, [%rd8+240];
	xor.b32  	%r1066, %r1066, %r793;
	ld.global.u32 	%r794, [%rd8+244];
	xor.b32  	%r1065, %r1065, %r794;
	ld.global.u32 	%r795, [%rd8+248];
	xor.b32  	%r1064, %r1064, %r795;
	ld.global.u32 	%r796, [%rd8+252];
	xor.b32  	%r1063, %r1063, %r796;
	ld.global.u32 	%r797, [%rd8+256];
	xor.b32  	%r1062, %r1062, %r797;
$L__BB0_68:
	and.b32  	%r799, %r705, 8192;
	setp.eq.s32 	%p38, %r799, 0;
	@%p38 bra 	$L__BB0_70;
	ld.global.u32 	%r800, [%rd8+260];
	xor.b32  	%r1066, %r1066, %r800;
	ld.global.u32 	%r801, [%rd8+264];
	xor.b32  	%r1065, %r1065, %r801;
	ld.global.u32 	%r802, [%rd8+268];
	xor.b32  	%r1064, %r1064, %r802;
	ld.global.u32 	%r803, [%rd8+272];
	xor.b32  	%r1063, %r1063, %r803;
	ld.global.u32 	%r804, [%rd8+276];
	xor.b32  	%r1062, %r1062, %r804;
$L__BB0_70:
	and.b32  	%r806, %r705, 16384;
	setp.eq.s32 	%p39, %r806, 0;
	@%p39 bra 	$L__BB0_72;
	ld.global.u32 	%r807, [%rd8+280];
	xor.b32  	%r1066, %r1066, %r807;
	ld.global.u32 	%r808, [%rd8+284];
	xor.b32  	%r1065, %r1065, %r808;
	ld.global.u32 	%r809, [%rd8+288];
	xor.b32  	%r1064, %r1064, %r809;
	ld.global.u32 	%r810, [%rd8+292];
	xor.b32  	%r1063, %r1063, %r810;
	ld.global.u32 	%r811, [%rd8+296];
	xor.b32  	%r1062, %r1062, %r811;
$L__BB0_72:
	and.b32  	%r813, %r705, 32768;
	setp.eq.s32 	%p40, %r813, 0;
	@%p40 bra 	$L__BB0_74;
	ld.global.u32 	%r814, [%rd8+300];
	xor.b32  	%r1066, %r1066, %r814;
	ld.global.u32 	%r815, [%rd8+304];
	xor.b32  	%r1065, %r1065, %r815;
	ld.global.u32 	%r816, [%rd8+308];
	xor.b32  	%r1064, %r1064, %r816;
	ld.global.u32 	%r817, [%rd8+312];
	xor.b32  	%r1063, %r1063, %r817;
	ld.global.u32 	%r818, [%rd8+316];
	xor.b32  	%r1062, %r1062, %r818;
$L__BB0_74:
	add.s32 	%r1153, %r1153, 16;
	setp.ne.s32 	%p41, %r1153, 32;
	@%p41 bra 	$L__BB0_42;
	mad.lo.s32 	%r819, %r1147, -31, %r191;
	add.s32 	%r1147, %r819, 1;
	setp.ne.s32 	%p42, %r1147, 5;
	@%p42 bra 	$L__BB0_41;
	st.local.u32 	[%rd2+4], %r1066;
	st.local.v2.u32 	[%rd2+8], {%r1065, %r1064};
	st.local.v2.u32 	[%rd2+16], {%r1063, %r1062};
	setp.ne.s64 	%p43, %rd5, 3;
	@%p43 bra 	$L__BB0_114;
	mov.b32 	%r1062, 0;
	mov.u32 	%r1063, %r1062;
	mov.u32 	%r1064, %r1062;
	mov.u32 	%r1065, %r1062;
	mov.u32 	%r1066, %r1062;
	mov.u32 	%r1239, %r1062;
$L__BB0_78:
	mul.wide.u32 	%rd24, %r1239, 4;
	add.s64 	%rd25, %rd2, %rd24;
	ld.local.u32 	%r366, [%rd25+4];
	shl.b32 	%r367, %r1239, 5;
	mov.b32 	%r1245, 0;
$L__BB0_79:
	.pragma "nounroll";
	shr.u32 	%r822, %r366, %r1245;
	and.b32  	%r823, %r822, 1;
	setp.eq.b32 	%p44, %r823, 1;
	not.pred 	%p45, %p44;
	add.s32 	%r824, %r367, %r1245;
	mul.lo.s32 	%r825, %r824, 5;
	mul.wide.u32 	%rd26, %r825, 4;
	add.s64 	%rd9, %rd6, %rd26;
	@%p45 bra 	$L__BB0_81;
	ld.global.u32 	%r826, [%rd9];
	xor.b32  	%r1066, %r1066, %r826;
	ld.global.u32 	%r827, [%rd9+4];
	xor.b32  	%r1065, %r1065, %r827;
	ld.global.u32 	%r828, [%rd9+8];
	xor.b32  	%r1064, %r1064, %r828;
	ld.global.u32 	%r829, [%rd9+12];
	xor.b32  	%r1063, %r1063, %r829;
	ld.global.u32 	%r830, [%rd9+16];
	xor.b32  	%r1062, %r1062, %r830;
$L__BB0_81:
	and.b32  	%r832, %r822, 2;
	setp.eq.s32 	%p46, %r832, 0;
	@%p46 bra 	$L__BB0_83;
	ld.global.u32 	%r833, [%rd9+20];
	xor.b32  	%r1066, %r1066, %r833;
	ld.global.u32 	%r834, [%rd9+24];
	xor.b32  	%r1065, %r1065, %r834;
	ld.global.u32 	%r835, [%rd9+28];
	xor.b32  	%r1064, %r1064, %r835;
	ld.global.u32 	%r836, [%rd9+32];
	xor.b32  	%r1063, %r1063, %r836;
	ld.global.u32 	%r837, [%rd9+36];
	xor.b32  	%r1062, %r1062, %r837;
$L__BB0_83:
	and.b32  	%r839, %r822, 4;
	setp.eq.s32 	%p47, %r839, 0;
	@%p47 bra 	$L__BB0_85;
	ld.global.u32 	%r840, [%rd9+40];
	xor.b32  	%r1066, %r1066, %r840;
	ld.global.u32 	%r841, [%rd9+44];
	xor.b32  	%r1065, %r1065, %r841;
	ld.global.u32 	%r842, [%rd9+48];
	xor.b32  	%r1064, %r1064, %r842;
	ld.global.u32 	%r843, [%rd9+52];
	xor.b32  	%r1063, %r1063, %r843;
	ld.global.u32 	%r844, [%rd9+56];
	xor.b32  	%r1062, %r1062, %r844;
$L__BB0_85:
	and.b32  	%r846, %r822, 8;
	setp.eq.s32 	%p48, %r846, 0;
	@%p48 bra 	$L__BB0_87;
	ld.global.u32 	%r847, [%rd9+60];
	xor.b32  	%r1066, %r1066, %r847;
	ld.global.u32 	%r848, [%rd9+64];
	xor.b32  	%r1065, %r1065, %r848;
	ld.global.u32 	%r849, [%rd9+68];
	xor.b32  	%r1064, %r1064, %r849;
	ld.global.u32 	%r850, [%rd9+72];
	xor.b32  	%r1063, %r1063, %r850;
	ld.global.u32 	%r851, [%rd9+76];
	xor.b32  	%r1062, %r1062, %r851;
$L__BB0_87:
	and.b32  	%r853, %r822, 16;
	setp.eq.s32 	%p49, %r853, 0;
	@%p49 bra 	$L__BB0_89;
	ld.global.u32 	%r854, [%rd9+80];
	xor.b32  	%r1066, %r1066, %r854;
	ld.global.u32 	%r855, [%rd9+84];
	xor.b32  	%r1065, %r1065, %r855;
	ld.global.u32 	%r856, [%rd9+88];
	xor.b32  	%r1064, %r1064, %r856;
	ld.global.u32 	%r857, [%rd9+92];
	xor.b32  	%r1063, %r1063, %r857;
	ld.global.u32 	%r858, [%rd9+96];
	xor.b32  	%r1062, %r1062, %r858;
$L__BB0_89:
	and.b32  	%r860, %r822, 32;
	setp.eq.s32 	%p50, %r860, 0;
	@%p50 bra 	$L__BB0_91;
	ld.global.u32 	%r861, [%rd9+100];
	xor.b32  	%r1066, %r1066, %r861;
	ld.global.u32 	%r862, [%rd9+104];
	xor.b32  	%r1065, %r1065, %r862;
	ld.global.u32 	%r863, [%rd9+108];
	xor.b32  	%r1064, %r1064, %r863;
	ld.global.u32 	%r864, [%rd9+112];
	xor.b32  	%r1063, %r1063, %r864;
	ld.global.u32 	%r865, [%rd9+116];
	xor.b32  	%r1062, %r1062, %r865;
$L__BB0_91:
	and.b32  	%r867, %r822, 64;
	setp.eq.s32 	%p51, %r867, 0;
	@%p51 bra 	$L__BB0_93;
	ld.global.u32 	%r868, [%rd9+120];
	xor.b32  	%r1066, %r1066, %r868;
	ld.global.u32 	%r869, [%rd9+124];
	xor.b32  	%r1065, %r1065, %r869;
	ld.global.u32 	%r870, [%rd9+128];
	xor.b32  	%r1064, %r1064, %r870;
	ld.global.u32 	%r871, [%rd9+132];
	xor.b32  	%r1063, %r1063, %r871;
	ld.global.u32 	%r872, [%rd9+136];
	xor.b32  	%r1062, %r1062, %r872;
$L__BB0_93:
	and.b32  	%r874, %r822, 128;
	setp.eq.s32 	%p52, %r874, 0;
	@%p52 bra 	$L__BB0_95;
	ld.global.u32 	%r875, [%rd9+140];
	xor.b32  	%r1066, %r1066, %r875;
	ld.global.u32 	%r876, [%rd9+144];
	xor.b32  	%r1065, %r1065, %r876;
	ld.global.u32 	%r877, [%rd9+148];
	xor.b32  	%r1064, %r1064, %r877;
	ld.global.u32 	%r878, [%rd9+152];
	xor.b32  	%r1063, %r1063, %r878;
	ld.global.u32 	%r879, [%rd9+156];
	xor.b32  	%r1062, %r1062, %r879;
$L__BB0_95:
	and.b32  	%r881, %r822, 256;
	setp.eq.s32 	%p53, %r881, 0;
	@%p53 bra 	$L__BB0_97;
	ld.global.u32 	%r882, [%rd9+160];
	xor.b32  	%r1066, %r1066, %r882;
	ld.global.u32 	%r883, [%rd9+164];
	xor.b32  	%r1065, %r1065, %r883;
	ld.global.u32 	%r884, [%rd9+168];
	xor.b32  	%r1064, %r1064, %r884;
	ld.global.u32 	%r885, [%rd9+172];
	xor.b32  	%r1063, %r1063, %r885;
	ld.global.u32 	%r886, [%rd9+176];
	xor.b32  	%r1062, %r1062, %r886;
$L__BB0_97:
	and.b32  	%r888, %r822, 512;
	setp.eq.s32 	%p54, %r888, 0;
	@%p54 bra 	$L__BB0_99;
	ld.global.u32 	%r889, [%rd9+180];
	xor.b32  	%r1066, %r1066, %r889;
	ld.global.u32 	%r890, [%rd9+184];
	xor.b32  	%r1065, %r1065, %r890;
	ld.global.u32 	%r891, [%rd9+188];
	xor.b32  	%r1064, %r1064, %r891;
	ld.global.u32 	%r892, [%rd9+192];
	xor.b32  	%r1063, %r1063, %r892;
	ld.global.u32 	%r893, [%rd9+196];
	xor.b32  	%r1062, %r1062, %r893;
$L__BB0_99:
	and.b32  	%r895, %r822, 1024;
	setp.eq.s32 	%p55, %r895, 0;
	@%p55 bra 	$L__BB0_101;
	ld.global.u32 	%r896, [%rd9+200];
	xor.b32  	%r1066, %r1066, %r896;
	ld.global.u32 	%r897, [%rd9+204];
	xor.b32  	%r1065, %r1065, %r897;
	ld.global.u32 	%r898, [%rd9+208];
	xor.b32  	%r1064, %r1064, %r898;
	ld.global.u32 	%r899, [%rd9+212];
	xor.b32  	%r1063, %r1063, %r899;
	ld.global.u32 	%r900, [%rd9+216];
	xor.b32  	%r1062, %r1062, %r900;
$L__BB0_101:
	and.b32  	%r902, %r822, 2048;
	setp.eq.s32 	%p56, %r902, 0;
	@%p56 bra 	$L__BB0_103;
	ld.global.u32 	%r903, [%rd9+220];
	xor.b32  	%r1066, %r1066, %r903;
	ld.global.u32 	%r904, [%rd9+224];
	xor.b32  	%r1065, %r1065, %r904;
	ld.global.u32 	%r905, [%rd9+228];
	xor.b32  	%r1064, %r1064, %r905;
	ld.global.u32 	%r906, [%rd9+232];
	xor.b32  	%r1063, %r1063, %r906;
	ld.global.u32 	%r907, [%rd9+236];
	xor.b32  	%r1062, %r1062, %r907;
$L__BB0_103:
	and.b32  	%r909, %r822, 4096;
	setp.eq.s32 	%p57, %r909, 0;
	@%p57 bra 	$L__BB0_105;
	ld.global.u32 	%r910, [%rd9+240];
	xor.b32  	%r1066, %r1066, %r910;
	ld.global.u32 	%r911, [%rd9+244];
	xor.b32  	%r1065, %r1065, %r911;
	ld.global.u32 	%r912, [%rd9+248];
	xor.b32  	%r1064, %r1064, %r912;
	ld.global.u32 	%r913, [%rd9+252];
	xor.b32  	%r1063, %r1063, %r913;
	ld.global.u32 	%r914, [%rd9+256];
	xor.b32  	%r1062, %r1062, %r914;
$L__BB0_105:
	and.b32  	%r916, %r822, 8192;
	setp.eq.s32 	%p58, %r916, 0;
	@%p58 bra 	$L__BB0_107;
	ld.global.u32 	%r917, [%rd9+260];
	xor.b32  	%r1066, %r1066, %r917;
	ld.global.u32 	%r918, [%rd9+264];
	xor.b32  	%r1065, %r1065, %r918;
	ld.global.u32 	%r919, [%rd9+268];
	xor.b32  	%r1064, %r1064, %r919;
	ld.global.u32 	%r920, [%rd9+272];
	xor.b32  	%r1063, %r1063, %r920;
	ld.global.u32 	%r921, [%rd9+276];
	xor.b32  	%r1062, %r1062, %r921;
$L__BB0_107:
	and.b32  	%r923, %r822, 16384;
	setp.eq.s32 	%p59, %r923, 0;
	@%p59 bra 	$L__BB0_109;
	ld.global.u32 	%r924, [%rd9+280];
	xor.b32  	%r1066, %r1066, %r924;
	ld.global.u32 	%r925, [%rd9+284];
	xor.b32  	%r1065, %r1065, %r925;
	ld.global.u32 	%r926, [%rd9+288];
	xor.b32  	%r1064, %r1064, %r926;
	ld.global.u32 	%r927, [%rd9+292];
	xor.b32  	%r1063, %r1063, %r927;
	ld.global.u32 	%r928, [%rd9+296];
	xor.b32  	%r1062, %r1062, %r928;
$L__BB0_109:
	and.b32  	%r930, %r822, 32768;
	setp.eq.s32 	%p60, %r930, 0;
	@%p60 bra 	$L__BB0_111;
	ld.global.u32 	%r931, [%rd9+300];
	xor.b32  	%r1066, %r1066, %r931;
	ld.global.u32 	%r932, [%rd9+304];
	xor.b32  	%r1065, %r1065, %r932;
	ld.global.u32 	%r933, [%rd9+308];
	xor.b32  	%r1064, %r1064, %r933;
	ld.global.u32 	%r934, [%rd9+312];
	xor.b32  	%r1063, %r1063, %r934;
	ld.global.u32 	%r935, [%rd9+316];
	xor.b32  	%r1062, %r1062, %r935;
$L__BB0_111:
	add.s32 	%r1245, %r1245, 16;
	setp.ne.s32 	%p61, %r1245, 32;
	@%p61 bra 	$L__BB0_79;
	mad.lo.s32 	%r936, %r1239, -31, %r367;
	add.s32 	%r1239, %r936, 1;
	setp.ne.s32 	%p62, %r1239, 5;
	@%p62 bra 	$L__BB0_78;
	st.local.u32 	[%rd2+4], %r1066;
	st.local.v2.u32 	[%rd2+8], {%r1065, %r1064};
	st.local.v2.u32 	[%rd2+16], {%r1063, %r1062};
$L__BB0_114:
	shr.u64 	%rd28, %rd4, 2;
	add.s32 	%r1049, %r1049, 1;
	setp.gt.u64 	%p63, %rd4, 3;
	@%p63 bra 	$L__BB0_2;
$L__BB0_115:
	setp.lt.s32 	%p64, %r1, 1;
	@%p64 bra 	$L__BB0_122;
	shl.b64 	%rd27, %rd3, 2;
	add.s64 	%rd11, %rd1, %rd27;
	mov.f64 	%fd1, 0d4000000000000000;
	{
	.reg .b32 %temp; 
	mov.b64 	{%temp, %r547}, %fd1;
	}
	and.b32  	%r548, %r547, 2146435072;
	setp.eq.s32 	%p65, %r548, 1062207488;
	setp.lt.s32 	%p66, %r547, 0;
	selp.b32 	%r549, 0, 2146435072, %p66;
	and.b32  	%r939, %r547, 2147483647;
	setp.ne.s32 	%p67, %r939, 1071644672;
	and.pred  	%p1, %p65, %p67;
	or.b32  	%r550, %r549, -2147483648;
	cvt.rn.f32.u32 	%f1, %r1;
	setp.eq.s32 	%p68, %r1, 1;
	mov.b32 	%r1348, 0;
	mov.b32 	%r1344, -771510409;
	@%p68 bra 	$L__BB0_120;
	and.b32  	%r941, %r1, 2147483646;
	neg.s32 	%r1336, %r941;
	mov.b32 	%r1337, 0;
	mov.u32 	%r1348, %r1337;
$L__BB0_118:
	mov.u32 	%r554, %r1062;
	setp.lt.s32 	%p69, %r547, 0;
	setp.eq.s32 	%p70, %r548, 1062207488;
	shr.u32 	%r942, %r1066, 2;
	xor.b32  	%r943, %r942, %r1066;
	shl.b32 	%r944, %r554, 4;
	shl.b32 	%r945, %r943, 1;
	xor.b32  	%r946, %r945, %r944;
	xor.b32  	%r947, %r946, %r943;
	xor.b32  	%r560, %r947, %r554;
	add.s32 	%r948, %r1337, %r560;
	add.s32 	%r949, %r948, -771147972;
	cvt.rn.f32.u32 	%f2, %r949;
	fma.rn.f32 	%f3, %f2, 0f2F800000, 0f2F000000;
	shr.u32 	%r950, %r1065, 2;
	xor.b32  	%r951, %r950, %r1065;
	shl.b32 	%r952, %r560, 4;
	shl.b32 	%r953, %r951, 1;
	xor.b32  	%r954, %r953, %r952;
	xor.b32  	%r955, %r954, %r951;
	xor.b32  	%r561, %r955, %r560;
	add.s32 	%r956, %r1337, %r561;
	add.s32 	%r957, %r956, -770785535;
	cvt.rn.f32.u32 	%f4, %r957;
	fma.rn.f32 	%f5, %f4, 0f2F800000, 0f2F000000;
	cvt.f64.f32 	%fd2, %f3;
	{
	.reg .b32 %temp; 
	mov.b64 	{%temp, %r958}, %fd2;
	}
	{ // callseq 0, 0
	.param .b64 param0;
	st.param.f64 	[param0], %fd2;
	.param .b64 retval0;
	call.uni (retval0), 
	__internal_accurate_pow, 
	(
	param0
	);
	ld.param.f64 	%fd3, [retval0];
	} // callseq 0
	setp.lt.s32 	%p72, %r958, 0;
	neg.f64 	%fd5, %fd3;
	selp.f64 	%fd6, %fd5, %fd3, %p70;
	selp.f64 	%fd7, %fd6, %fd3, %p72;
	setp.eq.f32 	%p73, %f3, 0f00000000;
	selp.b32 	%r959, %r958, 0, %p70;
	or.b32  	%r960, %r959, 2146435072;
	selp.b32 	%r961, %r960, %r959, %p69;
	mov.b32 	%r962, 0;
	mov.b64 	%fd8, {%r962, %r961};
	selp.f64 	%fd9, %fd8, %fd7, %p73;
	add.f64 	%fd10, %fd2, 0d4000000000000000;
	{
	.reg .b32 %temp; 
	mov.b64 	{%temp, %r963}, %fd10;
	}
	and.b32  	%r964, %r963, 2146435072;
	setp.eq.s32 	%p74, %r964, 2146435072;
	setp.eq.f32 	%p75, %f3, 0f7F800000;
	selp.b32 	%r965, %r550, %r549, %p1;
	selp.b32 	%r966, %r965, %r549, %p72;
	mov.b64 	%fd11, {%r962, %r966};
	selp.f64 	%fd12, %fd11, %fd9, %p74;
	selp.f64 	%fd13, %fd12, %fd9, %p75;
	setp.eq.f32 	%p76, %f3, 0f3F800000;
	selp.f64 	%fd14, 0d3FF0000000000000, %fd13, %p76;
	cvt.f64.f32 	%fd15, %f5;
	{
	.reg .b32 %temp; 
	mov.b64 	{%temp, %r967}, %fd15;
	}
	{ // callseq 1, 0
	.param .b64 param0;
	st.param.f64 	[param0], %fd15;
	.param .b64 retval0;
	call.uni (retval0), 
	__internal_accurate_pow, 
	(
	param0
	);
	ld.param.f64 	%fd16, [retval0];
	} // callseq 1
	setp.lt.s32 	%p77, %r967, 0;
	neg.f64 	%fd18, %fd16;
	selp.f64 	%fd19, %fd18, %fd16, %p70;
	selp.f64 	%fd20, %fd19, %fd16, %p77;
	setp.eq.f32 	%p78, %f5, 0f00000000;
	selp.b32 	%r968, %r967, 0, %p70;
	or.b32  	%r969, %r968, 2146435072;
	selp.b32 	%r970, %r969, %r968, %p69;
	mov.b64 	%fd21, {%r962, %r970};
	selp.f64 	%fd22, %fd21, %fd20, %p78;
	add.f64 	%fd23, %fd15, 0d4000000000000000;
	{
	.reg .b32 %temp; 
	mov.b64 	{%temp, %r971}, %fd23;
	}
	and.b32  	%r972, %r971, 2146435072;
	setp.eq.s32 	%p79, %r972, 2146435072;
	setp.eq.f32 	%p80, %f5, 0f7F800000;
	selp.b32 	%r973, %r965, %r549, %p77;
	mov.b64 	%fd24, {%r962, %r973};
	selp.f64 	%fd25, %fd24, %fd22, %p79;
	selp.f64 	%fd26, %fd25, %fd22, %p80;
	setp.eq.f32 	%p81, %f5, 0f3F800000;
	selp.f64 	%fd27, 0d3FF0000000000000, %fd26, %p81;
	add.f64 	%fd28, %fd14, %fd27;
	setp.le.f64 	%p82, %fd28, 0d3FF0000000000000;
	selp.u32 	%r974, 1, 0, %p82;
	add.s32 	%r975, %r1348, %r974;
	cvt.rn.f32.u32 	%f6, %r975;
	mul.f32 	%f7, %f6, 0f40800000;
	div.rn.f32 	%f8, %f7, %f1;
	st.global.f32 	[%rd11], %f8;
	bar.sync 	0;
	shr.u32 	%r976, %r1064, 2;
	xor.b32  	%r977, %r976, %r1064;
	shl.b32 	%r978, %r561, 4;
	shl.b32 	%r979, %r977, 1;
	xor.b32  	%r980, %r979, %r978;
	xor.b32  	%r981, %r980, %r977;
	xor.b32  	%r562, %r981, %r561;
	add.s32 	%r982, %r1337, %r562;
	add.s32 	%r983, %r982, -770423098;
	cvt.rn.f32.u32 	%f9, %r983;
	fma.rn.f32 	%f10, %f9, 0f2F800000, 0f2F000000;
	shr.u32 	%r984, %r1063, 2;
	xor.b32  	%r985, %r984, %r1063;
	shl.b32 	%r986, %r562, 4;
	shl.b32 	%r987, %r985, 1;
	xor.b32  	%r988, %r987, %r986;
	xor.b32  	%r989, %r988, %r985;
	xor.b32  	%r1062, %r989, %r562;
	add.s32 	%r990, %r1337, %r1062;
	add.s32 	%r991, %r990, -770060661;
	cvt.rn.f32.u32 	%f11, %r991;
	fma.rn.f32 	%f12, %f11, 0f2F800000, 0f2F000000;
	cvt.f64.f32 	%fd29, %f10;
	{
	.reg .b32 %temp; 
	mov.b64 	{%temp, %r992}, %fd29;
	}
	{ // callseq 2, 0
	.param .b64 param0;
	st.param.f64 	[param0], %fd29;
	.param .b64 retval0;
	call.uni (retval0), 
	__internal_accurate_pow, 
	(
	param0
	);
	ld.param.f64 	%fd30, [retval0];
	} // callseq 2
	setp.lt.s32 	%p83, %r992, 0;
	neg.f64 	%fd32, %fd30;
	selp.f64 	%fd33, %fd32, %fd30, %p70;
	selp.f64 	%fd34, %fd33, %fd30, %p83;
	setp.eq.f32 	%p84, %f10, 0f00000000;
	selp.b32 	%r993, %r992, 0, %p70;
	or.b32  	%r994, %r993, 2146435072;
	selp.b32 	%r995, %r994, %r993, %p69;
	mov.b64 	%fd35, {%r962, %r995};
	selp.f64 	%fd36, %fd35, %fd34, %p84;
	add.f64 	%fd37, %fd29, 0d4000000000000000;
	{
	.reg .b32 %temp; 
	mov.b64 	{%temp, %r996}, %fd37;
	}
	and.b32  	%r997, %r996, 2146435072;
	setp.eq.s32 	%p85, %r997, 2146435072;
	setp.eq.f32 	%p86, %f10, 0f7F800000;
	selp.b32 	%r998, %r965, %r549, %p83;
	mov.b64 	%fd38, {%r962, %r998};
	selp.f64 	%fd39, %fd38, %fd36, %p85;
	selp.f64 	%fd40, %fd39, %fd36, %p86;
	setp.eq.f32 	%p87, %f10, 0f3F800000;
	selp.f64 	%fd41, 0d3FF0000000000000, %fd40, %p87;
	cvt.f64.f32 	%fd42, %f12;
	{
	.reg .b32 %temp; 
	mov.b64 	{%temp, %r999}, %fd42;
	}
	{ // callseq 3, 0
	.param .b64 param0;
	st.param.f64 	[param0], %fd42;
	.param .b64 retval0;
	call.uni (retval0), 
	__internal_accurate_pow, 
	(
	param0
	);
	ld.param.f64 	%fd43, [retval0];
	} // callseq 3
	setp.lt.s32 	%p88, %r999, 0;
	neg.f64 	%fd45, %fd43;
	selp.f64 	%fd46, %fd45, %fd43, %p70;
	selp.f64 	%fd47, %fd46, %fd43, %p88;
	setp.eq.f32 	%p89, %f12, 0f00000000;
	selp.b32 	%r1000, %r999, 0, %p70;
	or.b32  	%r1001, %r1000, 2146435072;
	selp.b32 	%r1002, %r1001, %r1000, %p69;
	mov.b64 	%fd48, {%r962, %r1002};
	selp.f64 	%fd49, %fd48, %fd47, %p89;
	add.f64 	%fd50, %fd42, 0d4000000000000000;
	{
	.reg .b32 %temp; 
	mov.b64 	{%temp, %r1003}, %fd50;
	}
	and.b32  	%r1004, %r1003, 2146435072;
	setp.eq.s32 	%p90, %r1004, 2146435072;
	setp.eq.f32 	%p91, %f12, 0f7F800000;
	selp.b32 	%r1005, %r965, %r549, %p88;
	mov.b64 	%fd51, {%r962, %r1005};
	selp.f64 	%fd52, %fd51, %fd49, %p90;
	selp.f64 	%fd53, %fd52, %fd49, %p91;
	setp.eq.f32 	%p92, %f12, 0f3F800000;
	selp.f64 	%fd54, 0d3FF0000000000000, %fd53, %p92;
	add.f64 	%fd55, %fd41, %fd54;
	setp.le.f64 	%p93, %fd55, 0d3FF0000000000000;
	selp.u32 	%r1006, 1, 0, %p93;
	add.s32 	%r1348, %r975, %r1006;
	cvt.rn.f32.u32 	%f13, %r1348;
	mul.f32 	%f14, %f13, 0f40800000;
	div.rn.f32 	%f15, %f14, %f1;
	st.global.f32 	[%rd11], %f15;
	bar.sync 	0;
	add.s32 	%r1337, %r1337, 1449748;
	add.s32 	%r1336, %r1336, 2;
	setp.ne.s32 	%p94, %r1336, 0;
	mov.u32 	%r1063, %r562;
	mov.u32 	%r1064, %r561;
	mov.u32 	%r1065, %r560;
	mov.u32 	%r1066, %r554;
	@%p94 bra 	$L__BB0_118;
	add.s32 	%r1344, %r1337, -771510409;
	mov.u32 	%r1065, %r560;
	mov.u32 	%r1066, %r554;
$L__BB0_120:
	and.b32  	%r1007, %r1, 1;
	setp.eq.b32 	%p95, %r1007, 1;
	not.pred 	%p96, %p95;
	@%p96 bra 	$L__BB0_122;
	setp.lt.s32 	%p97, %r547, 0;
	setp.eq.s32 	%p98, %r548, 1062207488;
	shr.u32 	%r1008, %r1066, 2;
	xor.b32  	%r1009, %r1008, %r1066;
	shl.b32 	%r1010, %r1062, 4;
	shl.b32 	%r1011, %r1009, 1;
	xor.b32  	%r1012, %r1011, %r1010;
	xor.b32  	%r1013, %r1012, %r1009;
	xor.b32  	%r1014, %r1013, %r1062;
	add.s32 	%r1015, %r1344, %r1014;
	add.s32 	%r1016, %r1015, 362437;
	cvt.rn.f32.u32 	%f16, %r1016;
	fma.rn.f32 	%f17, %f16, 0f2F800000, 0f2F000000;
	shr.u32 	%r1017, %r1065, 2;
	xor.b32  	%r1018, %r1017, %r1065;
	shl.b32 	%r1019, %r1014, 4;
	shl.b32 	%r1020, %r1018, 1;
	xor.b32  	%r1021, %r1020, %r1019;
	xor.b32  	%r1022, %r1021, %r1018;
	xor.b32  	%r1023, %r1022, %r1014;
	add.s32 	%r1024, %r1344, %r1023;
	add.s32 	%r1025, %r1024, 724874;
	cvt.rn.f32.u32 	%f18, %r1025;
	fma.rn.f32 	%f19, %f18, 0f2F800000, 0f2F000000;
	cvt.f64.f32 	%fd56, %f17;
	{
	.reg .b32 %temp; 
	mov.b64 	{%temp, %r1026}, %fd56;
	}
	{ // callseq 4, 0
	.param .b64 param0;
	st.param.f64 	[param0], %fd56;
	.param .b64 retval0;
	call.uni (retval0), 
	__internal_accurate_pow, 
	(
	param0
	);
	ld.param.f64 	%fd57, [retval0];
	} // callseq 4
	setp.lt.s32 	%p100, %r1026, 0;
	neg.f64 	%fd59, %fd57;
	selp.f64 	%fd60, %fd59, %fd57, %p98;
	selp.f64 	%fd61, %fd60, %fd57, %p100;
	setp.eq.f32 	%p101, %f17, 0f00000000;
	selp.b32 	%r1027, %r1026, 0, %p98;
	or.b32  	%r1028, %r1027, 2146435072;
	selp.b32 	%r1029, %r1028, %r1027, %p97;
	mov.b32 	%r1030, 0;
	mov.b64 	%fd62, {%r1030, %r1029};
	selp.f64 	%fd63, %fd62, %fd61, %p101;
	add.f64 	%fd64, %fd56, 0d4000000000000000;
	{
	.reg .b32 %temp; 
	mov.b64 	{%temp, %r1031}, %fd64;
	}
	and.b32  	%r1032, %r1031, 2146435072;
	setp.eq.s32 	%p102, %r1032, 2146435072;
	setp.eq.f32 	%p103, %f17, 0f7F800000;
	selp.b32 	%r1033, %r550, %r549, %p1;
	selp.b32 	%r1034, %r1033, %r549, %p100;
	mov.b64 	%fd65, {%r1030, %r1034};
	selp.f64 	%fd66, %fd65, %fd63, %p102;
	selp.f64 	%fd67, %fd66, %fd63, %p103;
	setp.eq.f32 	%p104, %f17, 0f3F800000;
	selp.f64 	%fd68, 0d3FF0000000000000, %fd67, %p104;
	cvt.f64.f32 	%fd69, %f19;
	{
	.reg .b32 %temp; 
	mov.b64 	{%temp, %r1035}, %fd69;
	}
	{ // callseq 5, 0
	.param .b64 param0;
	st.param.f64 	[param0], %fd69;
	.param .b64 retval0;
	call.uni (retval0), 
	__internal_accurate_pow, 
	(
	param0
	);
	ld.param.f64 	%fd70, [retval0];
	} // callseq 5
	setp.lt.s32 	%p105, %r1035, 0;
	neg.f64 	%fd72, %fd70;
	selp.f64 	%fd73, %fd72, %fd70, %p98;
	selp.f64 	%fd74, %fd73, %fd70, %p105;
	setp.eq.f32 	%p106, %f19, 0f00000000;
	selp.b32 	%r1036, %r1035, 0, %p98;
	or.b32  	%r1037, %r1036, 2146435072;
	selp.b32 	%r1038, %r1037, %r1036, %p97;
	mov.b64 	%fd75, {%r1030, %r1038};
	selp.f64 	%fd76, %fd75, %fd74, %p106;
	add.f64 	%fd77, %fd69, 0d4000000000000000;
	{
	.reg .b32 %temp; 
	mov.b64 	{%temp, %r1039}, %fd77;
	}
	and.b32  	%r1040, %r1039, 2146435072;
	setp.eq.s32 	%p107, %r1040, 2146435072;
	setp.eq.f32 	%p108, %f19, 0f7F800000;
	selp.b32 	%r1041, %r1033, %r549, %p105;
	mov.b64 	%fd78, {%r1030, %r1041};
	selp.f64 	%fd79, %fd78, %fd76, %p107;
	selp.f64 	%fd80, %fd79, %fd76, %p108;
	setp.eq.f32 	%p109, %f19, 0f3F800000;
	selp.f64 	%fd81, 0d3FF0000000000000, %fd80, %p109;
	add.f64 	%fd82, %fd68, %fd81;
	setp.le.f64 	%p110, %fd82, 0d3FF0000000000000;
	selp.u32 	%r1042, 1, 0, %p110;
	add.s32 	%r1043, %r1348, %r1042;
	cvt.rn.f32.u32 	%f20, %r1043;
	mul.f32 	%f21, %f20, 0f40800000;
	div.rn.f32 	%f22, %f21, %f1;
	st.global.f32 	[%rd11], %f22;
	bar.sync 	0;
$L__BB0_122:
	ret;

}
.func  (.param .b64 func_retval0) __internal_accurate_pow(
	.param .b64 __internal_accurate_pow_param_0
)
{
	.reg .pred 	%p<8>;
	.reg .b32 	%r<49>;
	.reg .b32 	%f<3>;
	.reg .b64 	%fd<109>;

	ld.param.f64 	%fd10, [__internal_accurate_pow_param_0];
	{
	.reg .b32 %temp; 
	mov.b64 	{%temp, %r46}, %fd10;
	}
	{
	.reg .b32 %temp; 
	mov.b64 	{%r45, %temp}, %fd10;
	}
	shr.u32 	%r47, %r46, 20;
	setp.gt.u32 	%p1, %r46, 1048575;
	@%p1 bra 	$L__BB1_2;
	mul.f64 	%fd11, %fd10, 0d4350000000000000;
	{
	.reg .b32 %temp; 
	mov.b64 	{%temp, %r46}, %fd11;
	}
	{
	.reg .b32 %temp; 
	mov.b64 	{%r45, %temp}, %fd11;
	}
	shr.u32 	%r16, %r46, 20;
	add.s32 	%r47, %r16, -54;
$L__BB1_2:
	add.s32 	%r48, %r47, -1023;
	and.b32  	%r17, %r46, -2146435073;
	or.b32  	%r18, %r17, 1072693248;
	mov.b64 	%fd107, {%r45, %r18};
	setp.lt.u32 	%p2, %r18, 1073127583;
	@%p2 bra 	$L__BB1_4;
	{
	.reg .b32 %temp; 
	mov.b64 	{%r19, %temp}, %fd107;
	}
	{
	.reg .b32 %temp; 
	mov.b64 	{%temp, %r20}, %fd107;
	}
	add.s32 	%r21, %r20, -1048576;
	mov.b64 	%fd107, {%r19, %r21};
	add.s32 	%r48, %r47, -1022;
$L__BB1_4:
	add.f64 	%fd12, %fd107, 0dBFF0000000000000;
	add.f64 	%fd13, %fd107, 0d3FF0000000000000;
	rcp.approx.ftz.f64 	%fd14, %fd13;
	neg.f64 	%fd15, %fd13;
	fma.rn.f64 	%fd16, %fd15, %fd14, 0d3FF0000000000000;
	fma.rn.f64 	%fd17, %fd16, %fd16, %fd16;
	fma.rn.f64 	%fd18, %fd17, %fd14, %fd14;
	mul.f64 	%fd19, %fd12, %fd18;
	fma.rn.f64 	%fd20, %fd12, %fd18, %fd19;
	mul.f64 	%fd21, %fd20, %fd20;
	fma.rn.f64 	%fd22, %fd21, 0d3EB0F5FF7D2CAFE2, 0d3ED0F5D241AD3B5A;
	fma.rn.f64 	%fd23, %fd22, %fd21, 0d3EF3B20A75488A3F;
	fma.rn.f64 	%fd24, %fd23, %fd21, 0d3F1745CDE4FAECD5;
	fma.rn.f64 	%fd25, %fd24, %fd21, 0d3F3C71C7258A578B;
	fma.rn.f64 	%fd26, %fd25, %fd21, 0d3F6249249242B910;
	fma.rn.f64 	%fd27, %fd26, %fd21, 0d3F89999999999DFB;
	sub.f64 	%fd28, %fd12, %fd20;
	add.f64 	%fd29, %fd28, %fd28;
	neg.f64 	%fd30, %fd20;
	fma.rn.f64 	%fd31, %fd30, %fd12, %fd29;
	mul.f64 	%fd32, %fd18, %fd31;
	fma.rn.f64 	%fd33, %fd21, %fd27, 0d3FB5555555555555;
	mov.f64 	%fd34, 0d3FB5555555555555;
	sub.f64 	%fd35, %fd34, %fd33;
	fma.rn.f64 	%fd36, %fd21, %fd27, %fd35;
	add.f64 	%fd37, %fd36, 0dBC46A4CB00B9E7B0;
	add.f64 	%fd38, %fd33, %fd37;
	sub.f64 	%fd39, %fd33, %fd38;
	add.f64 	%fd40, %fd37, %fd39;
	mul.rn.f64 	%fd41, %fd20, %fd20;
	neg.f64 	%fd42, %fd41;
	fma.rn.f64 	%fd43, %fd20, %fd20, %fd42;
	{
	.reg .b32 %temp; 
	mov.b64 	{%r22, %temp}, %fd32;
	}
	{
	.reg .b32 %temp; 
	mov.b64 	{%temp, %r23}, %fd32;
	}
	add.s32 	%r24, %r23, 1048576;
	mov.b64 	%fd44, {%r22, %r24};
	fma.rn.f64 	%fd45, %fd20, %fd44, %fd43;
	mul.rn.f64 	%fd46, %fd41, %fd20;
	neg.f64 	%fd47, %fd46;
	fma.rn.f64 	%fd48, %fd41, %fd20, %fd47;
	fma.rn.f64 	%fd49, %fd41, %fd32, %fd48;
	fma.rn.f64 	%fd50, %fd45, %fd20, %fd49;
	mul.rn.f64 	%fd51, %fd38, %fd46;
	neg.f64 	%fd52, %fd51;
	fma.rn.f64 	%fd53, %fd38, %fd46, %fd52;
	fma.rn.f64 	%fd54, %fd38, %fd50, %fd53;
	fma.rn.f64 	%fd55, %fd40, %fd46, %fd54;
	add.f64 	%fd56, %fd51, %fd55;
	sub.f64 	%fd57, %fd51, %fd56;
	add.f64 	%fd58, %fd55, %fd57;
	add.f64 	%fd59, %fd20, %fd56;
	sub.f64 	%fd60, %fd20, %fd59;
	add.f64 	%fd61, %fd56, %fd60;
	add.f64 	%fd62, %fd58, %fd61;
	add.f64 	%fd63, %fd32, %fd62;
	add.f64 	%fd64, %fd59, %fd63;
	sub.f64 	%fd65, %fd59, %fd64;
	add.f64 	%fd66, %fd63, %fd65;
	xor.b32  	%r25, %r48, -2147483648;
	mov.b32 	%r26, 1127219200;
	mov.b64 	%fd67, {%r25, %r26};
	mov.b32 	%r27, -2147483648;
	mov.b64 	%fd68, {%r27, %r26};
	sub.f64 	%fd69, %fd67, %fd68;
	fma.rn.f64 	%fd70, %fd69, 0d3FE62E42FEFA39EF, %fd64;
	fma.rn.f64 	%fd71, %fd69, 0dBFE62E42FEFA39EF, %fd70;
	sub.f64 	%fd72, %fd71, %fd64;
	sub.f64 	%fd73, %fd66, %fd72;
	fma.rn.f64 	%fd74, %fd69, 0d3C7ABC9E3B39803F, %fd73;
	add.f64 	%fd75, %fd70, %fd74;
	sub.f64 	%fd76, %fd70, %fd75;
	add.f64 	%fd77, %fd74, %fd76;
	mov.f64 	%fd78, 0d4000000000000000;
	{
	.reg .b32 %temp; 
	mov.b64 	{%temp, %r28}, %fd78;
	}
	{
	.reg .b32 %temp; 
	mov.b64 	{%r29, %temp}, %fd78;
	}
	shl.b32 	%r30, %r28, 1;
	setp.gt.u32 	%p3, %r30, -33554433;
	and.b32  	%r31, %r28, -15728641;
	selp.b32 	%r32, %r31, %r28, %p3;
	mov.b64 	%fd79, {%r29, %r32};
	mul.rn.f64 	%fd80, %fd75, %fd79;
	neg.f64 	%fd81, %fd80;
	fma.rn.f64 	%fd82, %fd75, %fd79, %fd81;
	fma.rn.f64 	%fd83, %fd77, %fd79, %fd82;
	add.f64 	%fd4, %fd80, %fd83;
	sub.f64 	%fd84, %fd80, %fd4;
	add.f64 	%fd5, %fd83, %fd84;
	fma.rn.f64 	%fd85, %fd4, 0d3FF71547652B82FE, 0d4338000000000000;
	{
	.reg .b32 %temp; 
	mov.b64 	{%r13, %temp}, %fd85;
	}
	mov.f64 	%fd86, 0dC338000000000000;
	add.rn.f64 	%fd87, %fd85, %fd86;
	fma.rn.f64 	%fd88, %fd87, 0dBFE62E42FEFA39EF, %fd4;
	fma.rn.f64 	%fd89, %fd87, 0dBC7ABC9E3B39803F, %fd88;
	fma.rn.f64 	%fd90, %fd89, 0d3E5ADE1569CE2BDF, 0d3E928AF3FCA213EA;
	fma.rn.f64 	%fd91, %fd90, %fd89, 0d3EC71DEE62401315;
	fma.rn.f64 	%fd92, %fd91, %fd89, 0d3EFA01997C89EB71;
	fma.rn.f64 	%fd93, %fd92, %fd89, 0d3F2A01A014761F65;
	fma.rn.f64 	%fd94, %fd93, %fd89, 0d3F56C16C1852B7AF;
	fma.rn.f64 	%fd95, %fd94, %fd89, 0d3F81111111122322;
	fma.rn.f64 	%fd96, %fd95, %fd89, 0d3FA55555555502A1;
	fma.rn.f64 	%fd97, %fd96, %fd89, 0d3FC5555555555511;
	fma.rn.f64 	%fd98, %fd97, %fd89, 0d3FE000000000000B;
	fma.rn.f64 	%fd99, %fd98, %fd89, 0d3FF0000000000000;
	fma.rn.f64 	%fd100, %fd99, %fd89, 0d3FF0000000000000;
	{
	.reg .b32 %temp; 
	mov.b64 	{%r14, %temp}, %fd100;
	}
	{
	.reg .b32 %temp; 
	mov.b64 	{%temp, %r15}, %fd100;
	}
	shl.b32 	%r33, %r13, 20;
	add.s32 	%r34, %r33, %r15;
	mov.b64 	%fd108, {%r14, %r34};
	{
	.reg .b32 %temp; 
	mov.b64 	{%temp, %r35}, %fd4;
	}
	mov.b32 	%f2, %r35;
	abs.f32 	%f1, %f2;
	setp.lt.f32 	%p4, %f1, 0f4086232B;
	@%p4 bra 	$L__BB1_7;
	setp.lt.f64 	%p5, %fd4, 0d0000000000000000;
	add.f64 	%fd101, %fd4, 0d7FF0000000000000;
	selp.f64 	%fd108, 0d0000000000000000, %fd101, %p5;
	setp.geu.f32 	%p6, %f1, 0f40874800;
	@%p6 bra 	$L__BB1_7;
	shr.u32 	%r36, %r13, 31;
	add.s32 	%r37, %r13, %r36;
	shr.s32 	%r38, %r37, 1;
	shl.b32 	%r39, %r38, 20;
	add.s32 	%r40, %r15, %r39;
	mov.b64 	%fd102, {%r14, %r40};
	sub.s32 	%r41, %r13, %r38;
	shl.b32 	%r42, %r41, 20;
	add.s32 	%r43, %r42, 1072693248;
	mov.b32 	%r44, 0;
	mov.b64 	%fd103, {%r44, %r43};
	mul.f64 	%fd108, %fd103, %fd102;
$L__BB1_7:
	abs.f64 	%fd104, %fd108;
	setp.eq.f64 	%p7, %fd104, 0d7FF0000000000000;
	fma.rn.f64 	%fd105, %fd108, %fd5, %fd108;
	selp.f64 	%fd106, %fd108, %fd105, %p7;
	st.param.f64 	[func_retval0], %fd106;
	ret;

}


// ===== COMPILED SASS (sm_100) =====

	.target	sm_100

	.elftype	@"ET_EXEC"


//--------------------- .note.nv.tkinfo           --------------------------
	.section	.note.nv.tkinfo,"",@"SHT_NOTE"
	.sectionflags	@"SHF_NOTE_NV_TKINFO"
	.tkinfo
        /*0018*/ 	.word	0x00000002
        /*0030*/ 	.string	""
        /*0030*/ 	.string	"ptxas"
        /*0030*/ 	.string	"Cuda compilation tools, release 13.0, V13.0.88"
        /*0030*/ 	.string	"Build cuda_13.0.r13.0/compiler.36424714_0"
        /*0030*/ 	.string	"-arch sm_100 -m 64 "



//--------------------- .note.nv.cuinfo           --------------------------
	.section	.note.nv.cuinfo,"",@"SHT_NOTE"
	.sectionflags	@"SHF_NOTE_NV_CUINFO"
        /*0018*/ 	.short	0x0002
        /*001a*/ 	.short	0x0064
        /*001c*/ 	.short	0x0082
	.zero		2


//--------------------- .nv.info                  --------------------------
	.section	.nv.info,"",@"SHT_CUDA_INFO"
	.align	4


	//----- nvinfo : EIATTR_REGCOUNT
	.align		4
        /*0000*/ 	.byte	0x04, 0x2f
        /*0002*/ 	.short	(.L_10 - .L_9)
	.align		4
.L_9:
        /*0004*/ 	.word	index@(_Z6get_piPfPi)
        /*0008*/ 	.word	0x00000028


	//----- nvinfo : EIATTR_FRAME_SIZE
	.align		4
.L_10:
        /*000c*/ 	.byte	0x04, 0x11
        /*000e*/ 	.short	(.L_12 - .L_11)
	.align		4
.L_11:
        /*0010*/ 	.word	index@($_Z6get_piPfPi$__internal_accurate_pow)
        /*0014*/ 	.word	0x00000030


	//----- nvinfo : EIATTR_FRAME_SIZE
	.align		4
.L_12:
        /*0018*/ 	.byte	0x04, 0x11
        /*001a*/ 	.short	(.L_14 - .L_13)
	.align		4
.L_13:
        /*001c*/ 	.word	index@($__internal_0_$__cuda_sm3x_div_rn_noftz_f32_slowpath)
        /*0020*/ 	.word	0x00000030


	//----- nvinfo : EIATTR_FRAME_SIZE
	.align		4
.L_14:
        /*0024*/ 	.byte	0x04, 0x11
        /*0026*/ 	.short	(.L_16 - .L_15)
	.align		4
.L_15:
        /*0028*/ 	.word	index@(_Z6get_piPfPi)
        /*002c*/ 	.word	0x00000030


	//----- nvinfo : EIATTR_MIN_STACK_SIZE
	.align		4
.L_16:
        /*0030*/ 	.byte	0x04, 0x12
        /*0032*/ 	.short	(.L_18 - .L_17)
	.align		4
.L_17:
        /*0034*/ 	.word	index@(_Z6get_piPfPi)
        /*0038*/ 	.word	0x00000030
.L_18:


//--------------------- .nv.compat                --------------------------
	.section	.nv.compat,"",@"SHT_CUDA_COMPAT_INFO"
	.align	4
        /*0000*/ 	.byte	0x02, 0x09, 0x00, 0x00, 0x02, 0x02, 0x01, 0x00, 0x02, 0x05, 0x05, 0x00, 0x03, 0x07, 0x01, 0x01
        /*0010*/ 	.byte	0x02, 0x03, 0x00, 0x00, 0x02, 0x06, 0x01, 0x00, 0x04, 0x0b, 0x08, 0x00, 0x01, 0x00, 0x00, 0x00
        /*0020*/ 	.byte	0x00, 0x00, 0x00, 0x00


//--------------------- .nv.info._Z6get_piPfPi    --------------------------
	.section	.nv.info._Z6get_piPfPi,"",@"SHT_CUDA_INFO"
	.sectionflags	@""
	.align	4


	//----- nvinfo : EIATTR_CUDA_API_VERSION
	.align		4
        /*0000*/ 	.byte	0x04, 0x37
        /*0002*/ 	.short	(.L_20 - .L_19)
.L_19:
        /*0004*/ 	.word	0x00000082


	//----- nvinfo : EIATTR_KPARAM_INFO
	.align		4
.L_20:
        /*0008*/ 	.byte	0x04, 0x17
        /*000a*/ 	.short	(.L_22 - .L_21)
.L_21:
        /*000c*/ 	.word	0x00000000
        /*0010*/ 	.short	0x0001
        /*0012*/ 	.short	0x0008
        /*0014*/ 	.byte	0x00, 0xf5, 0x21, 0x00


	//----- nvinfo : EIATTR_KPARAM_INFO
	.align		4
.L_22:
        /*0018*/ 	.byte	0x04, 0x17
        /*001a*/ 	.short	(.L_24 - .L_23)
.L_23:
        /*001c*/ 	.word	0x00000000
        /*0020*/ 	.short	0x0000
        /*0022*/ 	.short	0x0000
        /*0024*/ 	.byte	0x00, 0xf5, 0x21, 0x00


	//----- nvinfo : EIATTR_SPARSE_MMA_MASK
	.align		4
.L_24:
        /*0028*/ 	.byte	0x03, 0x50
        /*002a*/ 	.short	0x0000


	//----- nvinfo : EIATTR_MAXREG_COUNT
	.align		4
        /*002c*/ 	.byte	0x03, 0x1b
        /*002e*/ 	.short	0x00ff


	//----- nvinfo : EIATTR_NUM_BARRIERS
	.align		4
        /*0030*/ 	.byte	0x02, 0x4c
        /*0032*/ 	.byte	0x01
	.zero		1


	//----- nvinfo : EIATTR_MERCURY_ISA_VERSION
	.align		4
        /*0034*/ 	.byte	0x03, 0x5f
        /*0036*/ 	.short	0x0101


	//----- nvinfo : EIATTR_VRC_CTA_INIT_COUNT
	.align		4
        /*0038*/ 	.byte	0x02, 0x4a
	.zero		1
	.zero		1


	//----- nvinfo : EIATTR_EXIT_INSTR_OFFSETS
	.align		4
        /*003c*/ 	.byte	0x04, 0x1c
        /*003e*/ 	.short	(.L_26 - .L_25)


	//   ....[0]....
.L_25:
        /*0040*/ 	.word	0x000026e0


	//   ....[1]....
        /*0044*/ 	.word	0x00003260


	//   ....[2]....
        /*0048*/ 	.word	0x00003750


	//----- nvinfo : EIATTR_CRS_STACK_SIZE
	.align		4
.L_26:
        /*004c*/ 	.byte	0x04, 0x1e
        /*004e*/ 	.short	(.L_28 - .L_27)
.L_27:
        /*0050*/ 	.word	0x00000000


	//----- nvinfo : EIATTR_CBANK_PARAM_SIZE
	.align		4
.L_28:
        /*0054*/ 	.byte	0x03, 0x19
        /*0056*/ 	.short	0x0010


	//----- nvinfo : EIATTR_PARAM_CBANK
	.align		4
        /*0058*/ 	.byte	0x04, 0x0a
        /*005a*/ 	.short	(.L_30 - .L_29)
	.align		4
.L_29:
        /*005c*/ 	.word	index@(.nv.constant0._Z6get_piPfPi)
        /*0060*/ 	.short	0x0380
        /*0062*/ 	.short	0x0010


	//----- nvinfo : EIATTR_SW_WAR
	.align		4
.L_30:
        /*0064*/ 	.byte	0x04, 0x36
        /*0066*/ 	.short	(.L_32 - .L_31)
.L_31:
        /*0068*/ 	.word	0x00000008
.L_32:


//--------------------- .nv.callgraph             --------------------------
	.section	.nv.callgraph,"",@"SHT_CUDA_CALLGRAPH"
	.align	4
	.sectionentsize	8
	.align		4
        /*0000*/ 	.word	0x00000000
	.align		4
        /*0004*/ 	.word	0xffffffff
	.align		4
        /*0008*/ 	.word	0x00000000
	.align		4
        /*000c*/ 	.word	0xfffffffe
	.align		4
        /*0010*/ 	.word	0x00000000
	.align		4
        /*0014*/ 	.word	0xfffffffd
	.align		4
        /*0018*/ 	.word	0x00000000
	.align		4
        /*001c*/ 	.word	0xfffffffc


//--------------------- .nv.constant4             --------------------------
	.section	.nv.constant4,"a",@progbits
	.align	8
	.align		8
.nv.constant4:
        /*0000*/ 	.dword	precalc_xorwow_matrix
	.align		8
        /*0008*/ 	.dword	precalc_xorwow_offset_matrix
	.align		8
        /*0010*/ 	.dword	mrg32k3aM1
	.align		8
        /*0018*/ 	.dword	mrg32k3aM2
	.align		8
        /*0020*/ 	.dword	mrg32k3aM1SubSeq
	.align		8
        /*0028*/ 	.dword	mrg32k3aM2SubSeq
	.align		8
        /*0030*/ 	.dword	mrg32k3aM1Seq
	.align		8
        /*0038*/ 	.dword	mrg32k3aM2Seq


//--------------------- .nv.constant3             --------------------------
	.section	.nv.constant3,"a",@progbits
	.align	8
.nv.constant3:
	.type		__cr_lgamma_table,@object
	.size		__cr_lgamma_table,(.L_8 - __cr_lgamma_table)
__cr_lgamma_table:
        /*0000*/ 	.byte	0x00, 0x00, 0x00, 0x00, 0x00, 0x00, 0x00, 0x00, 0x00, 0x00, 0x00, 0x00, 0x00, 0x00, 0x00, 0x00
        /*0010*/ 	.byte	0xef, 0x39, 0xfa, 0xfe, 0x42, 0x2e, 0xe6, 0x3f, 0x02, 0x20, 0x2a, 0xfa, 0x0b, 0xab, 0xfc, 0x3f
        /*0020*/ 	.byte	0xf9, 0x2c, 0x92, 0x7c, 0xa7, 0x6c, 0x09, 0x40, 0xc9, 0x79, 0x44, 0x3c, 0x64, 0x26, 0x13, 0x40
        /*0030*/ 	.byte	0xca, 0x01, 0xcf, 0x3a, 0x27, 0x51, 0x1a, 0x40, 0x30, 0xcc, 0x2d, 0xf3, 0xe1, 0x0c, 0x21, 0x40
        /*0040*/ 	.byte	0x0d, 0xb7, 0xfc, 0x82, 0x8e, 0x35, 0x25, 0x40
.L_8:


//--------------------- .text._Z6get_piPfPi       --------------------------
	.section	.text._Z6get_piPfPi,"ax",@progbits
	.align	128
        .global         _Z6get_piPfPi
        .type           _Z6get_piPfPi,@function
        .size           _Z6get_piPfPi,(.L_x_39 - _Z6get_piPfPi)
        .other          _Z6get_piPfPi,@"STO_CUDA_ENTRY STV_DEFAULT"
_Z6get_piPfPi:
.text._Z6get_piPfPi:
[----:B------:R-:W0:Y:S01]  /*0000*/  LDC R1, c[0x0][0x37c] ;  /* 0x0000df00ff017b82 */ /* 0x000e220000000800 */
[----:B------:R-:W1:Y:S01]  /*0010*/  S2R R13, SR_TID.X ;  /* 0x00000000000d7919 */ /* 0x000e620000002100 */
[----:B0-----:R-:W-:-:S06]  /*0020*/  VIADD R1, R1, 0xffffffd0 ;  /* 0xffffffd001017836 */ /* 0x001fcc0000000000 */
[----:B------:R-:W0:Y:S01]  /*0030*/  LDC.64 R2, c[0x0][0x388] ;  /* 0x0000e200ff027b82 */ /* 0x000e220000000a00 */
[----:B------:R-:W-:Y:S01]  /*0040*/  IMAD.MOV.U32 R4, RZ, RZ, -0x2dfc5089 ;  /* 0xd203af77ff047424 */ /* 0x000fe200078e00ff */
[----:B------:R-:W0:Y:S01]  /*0050*/  LDCU.64 UR6, c[0x0][0x358] ;  /* 0x00006b00ff0677ac */ /* 0x000e220008000a00 */
[----:B------:R-:W-:Y:S02]  /*0060*/  IMAD.MOV.U32 R5, RZ, RZ, -0x975f8c ;  /* 0xff68a074ff057424 */ /* 0x000fe400078e00ff */
[----:B------:R-:W-:Y:S02]  /*0070*/  IMAD.MOV.U32 R6, RZ, RZ, -0x12697946 ;  /* 0xed9686baff067424 */ /* 0x000fe400078e00ff */
[----:B------:R-:W-:Y:S02]  /*0080*/  IMAD.MOV.U32 R7, RZ, RZ, -0x75bd8fc ;  /* 0xf8a42704ff077424 */ /* 0x000fe400078e00ff */
[----:B------:R-:W-:Y:S02]  /*0090*/  IMAD.MOV.U32 R10, RZ, RZ, -0x23270784 ;  /* 0xdcd8f87cff0a7424 */ /* 0x000fe400078e00ff */
[----:B------:R-:W-:Y:S01]  /*00a0*/  IMAD.MOV.U32 R11, RZ, RZ, -0x79aed88 ;  /* 0xf8651278ff0b7424 */ /* 0x000fe200078e00ff */
[----:B------:R2:W-:Y:S04]  /*00b0*/  STL.64 [R1], R4 ;  /* 0x0000000401007387 */ /* 0x0005e80000100a00 */
[----:B------:R2:W-:Y:S04]  /*00c0*/  STL.64 [R1+0x8], R6 ;  /* 0x0000080601007387 */ /* 0x0005e80000100a00 */
[----:B------:R2:W-:Y:S01]  /*00d0*/  STL.64 [R1+0x10], R10 ;  /* 0x0000100a01007387 */ /* 0x0005e20000100a00 */
[----:B------:R-:W-:Y:S01]  /*00e0*/  BSSY.RECONVERGENT B0, `(.L_x_0) ;  /* 0x000025e000007945 */ /* 0x000fe20003800200 */
[----:B------:R-:W-:-:S02]  /*00f0*/  IMAD.MOV.U32 R12, RZ, RZ, -0x975f8c ;  /* 0xff68a074ff0c7424 */ /* 0x000fc400078e00ff */
[----:B0-----:R0:W5:Y:S01]  /*0100*/  LDG.E R0, desc[UR6][R2.64] ;  /* 0x0000000602007981 */ /* 0x001162000c1e1900 */
[----:B------:R-:W-:Y:S02]  /*0110*/  IMAD.MOV.U32 R9, RZ, RZ, -0x75bd8fc ;  /* 0xf8a42704ff097424 */ /* 0x000fe400078e00ff */
[----:B------:R-:W-:Y:S01]  /*0120*/  IMAD.MOV.U32 R8, RZ, RZ, -0x12697946 ;  /* 0xed9686baff087424 */ /* 0x000fe200078e00ff */
[----:B-1----:R-:W-:Y:S01]  /*0130*/  ISETP.NE.AND P0, PT, R13, RZ, PT ;  /* 0x000000ff0d00720c */ /* 0x002fe20003f05270 */
[----:B0-----:R-:W-:Y:S02]  /*0140*/  IMAD.MOV.U32 R3, RZ, RZ, -0x79aed88 ;  /* 0xf8651278ff037424 */ /* 0x001fe400078e00ff */
[----:B------:R-:W-:-:S10]  /*0150*/  IMAD.MOV.U32 R2, RZ, RZ, -0x23270784 ;  /* 0xdcd8f87cff027424 */ /* 0x000fd400078e00ff */
[----:B--2---:R-:W-:Y:S05]  /*0160*/  @!P0 BRA `(.L_x_1) ;  /* 0x0000002400548947 */ /* 0x004fea0003800000 */
[----:B------:R-:W-:Y:S02]  /*0170*/  IMAD.MOV.U32 R14, RZ, RZ, RZ ;  /* 0x000000ffff0e7224 */ /* 0x000fe400078e00ff */
[----:B------:R-:W-:Y:S02]  /*0180*/  IMAD.MOV.U32 R12, RZ, RZ, -0x975f8c ;  /* 0xff68a074ff0c7424 */ /* 0x000fe400078e00ff */
[----:B------:R-:W-:Y:S02]  /*0190*/  IMAD.MOV.U32 R11, RZ, RZ, R13 ;  /* 0x000000ffff0b7224 */ /* 0x000fe400078e000d */
[----:B------:R-:W-:Y:S02]  /*01a0*/  IMAD.MOV.U32 R10, RZ, RZ, RZ ;  /* 0x000000ffff0a7224 */ /* 0x000fe400078e00ff */
[----:B------:R-:W-:Y:S02]  /*01b0*/  IMAD.MOV.U32 R8, RZ, RZ, -0x12697946 ;  /* 0xed9686baff087424 */ /* 0x000fe400078e00ff */
[----:B------:R-:W-:-:S02]  /*01c0*/  IMAD.MOV.U32 R9, RZ, RZ, -0x75bd8fc ;  /* 0xf8a42704ff097424 */ /* 0x000fc400078e00ff */
[----:B------:R-:W-:Y:S02]  /*01d0*/  IMAD.MOV.U32 R2, RZ, RZ, -0x23270784 ;  /* 0xdcd8f87cff027424 */ /* 0x000fe400078e00ff */
[----:B------:R-:W-:-:S07]  /*01e0*/  IMAD.MOV.U32 R3, RZ, RZ, -0x79aed88 ;  /* 0xf8651278ff037424 */ /* 0x000fce00078e00ff */
.L_x_10:
[----:B------:R-:W-:Y:S01]  /*01f0*/  LOP3.LUT R20, R11, 0x3, RZ, 0xc0, !PT ;  /* 0x000000030b147812 */ /* 0x000fe200078ec0ff */
[----:B------:R-:W-:Y:S03]  /*0200*/  BSSY.RECONVERGENT B1, `(.L_x_2) ;  /* 0x0000245000017945 */ /* 0x000fe60003800200 */
[----:B------:R-:W-:-:S04]  /*0210*/  ISETP.NE.U32.AND P0, PT, R20, RZ, PT ;  /* 0x000000ff1400720c */ /* 0x000fc80003f05070 */
[----:B------:R-:W-:-:S13]  /*0220*/  ISETP.NE.AND.EX P0, PT, RZ, RZ, PT, P0 ;  /* 0x000000ffff00720c */ /* 0x000fda0003f05300 */
[----:B012---:R-:W-:Y:S05]  /*0230*/  @!P0 BRA `(.L_x_3) ;  /* 0x0000002400048947 */ /* 0x007fea0003800000 */
[----:B------:R-:W0:Y:S01]  /*0240*/  LDC.64 R4, c[0x4][RZ] ;  /* 0x01000000ff047b82 */ /* 0x000e220000000a00 */
[----:B------:R-:W-:Y:S01]  /*0250*/  IMAD.MOV.U32 R12, RZ, RZ, RZ ;  /* 0x000000ffff0c7224 */ /* 0x000fe200078e00ff */
[----:B------:R-:W-:Y:S01]  /*0260*/  CS2R R2, SRZ ;  /* 0x0000000000027805 */ /* 0x000fe2000001ff00 */
[----:B------:R-:W-:Y:S01]  /*0270*/  IMAD.MOV.U32 R16, RZ, RZ, RZ ;  /* 0x000000ffff107224 */ /* 0x000fe200078e00ff */
[----:B------:R-:W-:Y:S01]  /*0280*/  CS2R R8, SRZ ;  /* 0x0000000000087805 */ /* 0x000fe2000001ff00 */
[----:B0-----:R-:W-:-:S07]  /*0290*/  IMAD.WIDE.U32 R4, R14, 0xc80, R4 ;  /* 0x00000c800e047825 */ /* 0x001fce00078e0004 */
.L_x_5:
[----:B------:R-:W-:-:S06]  /*02a0*/  IMAD R15, R16, 0x4, R1 ;  /* 0x00000004100f7824 */ /* 0x000fcc00078e0201 */
[----:B-----5:R-:W5:Y:S01]  /*02b0*/  LDL R15, [R15+0x4] ;  /* 0x000004000f0f7983 */ /* 0x020f620000100800 */
[----:B------:R-:W-:Y:S01]  /*02c0*/  IMAD.SHL.U32 R17, R16, 0x20, RZ ;  /* 0x0000002010117824 */ /* 0x000fe200078e00ff */
[----:B------:R-:W-:-:S06]  /*02d0*/  UMOV UR4, URZ ;  /* 0x000000ff00047c82 */ /* 0x000fcc0008000000 */
.L_x_4:
[----:B-----5:R-:W-:Y:S01]  /*02e0*/  SHF.R.U32.HI R26, RZ, UR4, R15 ;  /* 0x00000004ff1a7c19 */ /* 0x020fe2000801160f */
[----:B------:R-:W-:-:S03]  /*02f0*/  VIADD R6, R17, UR4 ;  /* 0x0000000411067c36 */ /* 0x000fc60008000000 */
[----:B------:R-:W-:-:S04]  /*0300*/  LOP3.LUT R7, R26, 0x1, RZ, 0xc0, !PT ;  /* 0x000000011a077812 */ /* 0x000fc800078ec0ff */
[----:B------:R-:W-:Y:S01]  /*0310*/  ISETP.NE.U32.AND P0, PT, R7, 0x1, PT ;  /* 0x000000010700780c */ /* 0x000fe20003f05070 */
[----:B------:R-:W-:-:S03]  /*0320*/  IMAD R7, R6, 0x5, RZ ;  /* 0x0000000506077824 */ /* 0x000fc600078e02ff */
[----:B------:R-:W-:Y:S01]  /*0330*/  R2P PR, R26, 0x7e ;  /* 0x0000007e1a007804 */ /* 0x000fe20000000000 */
[----:B------:R-:W-:-:S08]  /*0340*/  IMAD.WIDE.U32 R6, R7, 0x4, R4 ;  /* 0x0000000407067825 */ /* 0x000fd000078e0004 */
[----:B------:R-:W2:Y:S04]  /*0350*/  @!P0 LDG.E R19, desc[UR6][R6.64] ;  /* 0x0000000606138981 */ /* 0x000ea8000c1e1900 */
[----:B------:R-:W3:Y:S04]  /*0360*/  @!P0 LDG.E R21, desc[UR6][R6.64+0x4] ;  /* 0x0000040606158981 */ /* 0x000ee8000c1e1900 */
[----:B------:R-:W4:Y:S04]  /*0370*/  @!P0 LDG.E R18, desc[UR6][R6.64+0x8] ;  /* 0x0000080606128981 */ /* 0x000f28000c1e1900 */
[----:B------:R-:W4:Y:S04]  /*0380*/  @!P0 LDG.E R23, desc[UR6][R6.64+0xc] ;  /* 0x00000c0606178981 */ /* 0x000f28000c1e1900 */
[----:B------:R-:W4:Y:S04]  /*0390*/  @!P0 LDG.E R22, desc[UR6][R6.64+0x10] ;  /* 0x0000100606168981 */ /* 0x000f28000c1e1900 */
[----:B------:R-:W4:Y:S04]  /*03a0*/  @P1 LDG.E R25, desc[UR6][R6.64+0x14] ;  /* 0x0000140606191981 */ /* 0x000f28000c1e1900 */
        /* <DEDUP_REMOVED lines=10> */
[----:B------:R-:W4:Y:S01]  /*0450*/  @P4 LDG.E R34, desc[UR6][R6.64+0x58] ;  /* 0x0000580606224981 */ /* 0x000f22000c1e1900 */
[----:B--2---:R-:W-:-:S03]  /*0460*/  @!P0 LOP3.LUT R12, R12, R19, RZ, 0x3c, !PT ;  /* 0x000000130c0c8212 */ /* 0x004fc600078e3cff */
[----:B------:R-:W2:Y:S01]  /*0470*/  @P1 LDG.E R19, desc[UR6][R6.64+0x20] ;  /* 0x0000200606131981 */ /* 0x000ea2000c1e1900 */
[----:B---3--:R-:W-:-:S03]  /*0480*/  @!P0 LOP3.LUT R8, R8, R21, RZ, 0x3c, !PT ;  /* 0x0000001508088212 */ /* 0x008fc600078e3cff */
[----:B------:R-:W3:Y:S01]  /*0490*/  @P2 LDG.E R21, desc[UR6][R6.64+0x2c] ;  /* 0x00002c0606152981 */ /* 0x000ee2000c1e1900 */
[----:B----4-:R-:W-:-:S03]  /*04a0*/  @!P0 LOP3.LUT R9, R9, R18, RZ, 0x3c, !PT ;  /* 0x0000001209098212 */ /* 0x010fc600078e3cff */
[----:B------:R-:W4:Y:S01]  /*04b0*/  @P1 LDG.E R18, desc[UR6][R6.64+0x1c] ;  /* 0x00001c0606121981 */ /* 0x000f22000c1e1900 */
[----:B------:R-:W-:-:S03]  /*04c0*/  @!P0 LOP3.LUT R2, R2, R23, RZ, 0x3c, !PT ;  /* 0x0000001702028212 */ /* 0x000fc600078e3cff */
[----:B------:R-:W4:Y:S01]  /*04d0*/  @P2 LDG.E R23, desc[UR6][R6.64+0x34] ;  /* 0x0000340606172981 */ /* 0x000f22000c1e1900 */
[----:B------:R-:W-:Y:S02]  /*04e0*/  @!P0 LOP3.LUT R3, R3, R22, RZ, 0x3c, !PT ;  /* 0x0000001603038212 */ /* 0x000fe400078e3cff */
[----:B------:R-:W-:Y:S01]  /*04f0*/  LOP3.LUT P0, RZ, R26, 0x80, RZ, 0xc0, !PT ;  /* 0x000000801aff7812 */ /* 0x000fe2000780c0ff */
[----:B------:R-:W4:Y:S01]  /*0500*/  @P1 LDG.E R22, desc[UR6][R6.64+0x24] ;  /* 0x0000240606161981 */ /* 0x000f22000c1e1900 */
[----:B------:R-:W-:-:S03]  /*0510*/  @P1 LOP3.LUT R12, R12, R25, RZ, 0x3c, !PT ;  /* 0x000000190c0c1212 */ /* 0x000fc600078e3cff */
[----:B------:R-:W4:Y:S01]  /*0520*/  @P3 LDG.E R25, desc[UR6][R6.64+0x40] ;  /* 0x0000400606193981 */ /* 0x000f22000c1e1900 */
[----:B------:R-:W-:-:S03]  /*0530*/  @P2 LOP3.LUT R12, R12, R29, RZ, 0x3c, !PT ;  /* 0x0000001d0c0c2212 */ /* 0x000fc600078e3cff */
[----:B------:R-:W4:Y:S01]  /*0540*/  @P4 LDG.E R29, desc[UR6][R6.64+0x54] ;  /* 0x00005406061d4981 */ /* 0x000f22000c1e1900 */
[----:B------:R-:W-:-:S03]  /*0550*/  @P1 LOP3.LUT R8, R8, R27, RZ, 0x3c, !PT ;  /* 0x0000001b08081212 */ /* 0x000fc600078e3cff */
[----:B------:R-:W4:Y:S01]  /*0560*/  @P3 LDG.E R27, desc[UR6][R6.64+0x48] ;  /* 0x00004806061b3981 */ /* 0x000f22000c1e1900 */
[----:B------:R-:W-:-:S03]  /*0570*/  @P3 LOP3.LUT R12, R12, R31, RZ, 0x3c, !PT ;  /* 0x0000001f0c0c3212 */ /* 0x000fc600078e3cff */
[----:B------:R-:W4:Y:S01]  /*0580*/  @P0 LDG.E R31, desc[UR6][R6.64+0x8c] ;  /* 0x00008c06061f0981 */ /* 0x000f22000c1e1900 */
[----:B------:R-:W-:-:S04]  /*0590*/  @P4 LOP3.LUT R12, R12, R33, RZ, 0x3c, !PT ;  /* 0x000000210c0c4212 */ /* 0x000fc800078e3cff */
[----:B------:R-:W-:-:S04]  /*05a0*/  @P5 LOP3.LUT R12, R12, R35, RZ, 0x3c, !PT ;  /* 0x000000230c0c5212 */ /* 0x000fc800078e3cff */
[----:B------:R-:W-:Y:S02]  /*05b0*/  @P6 LOP3.LUT R12, R12, R37, RZ, 0x3c, !PT ;  /* 0x000000250c0c6212 */ /* 0x000fe400078e3cff */
[----:B--2---:R-:W-:Y:S02]  /*05c0*/  @P1 LOP3.LUT R2, R2, R19, RZ, 0x3c, !PT ;  /* 0x0000001302021212 */ /* 0x004fe400078e3cff */
[----:B------:R-:W2:Y:S01]  /*05d0*/  @P4 LDG.E R19, desc[UR6][R6.64+0x5c] ;  /* 0x00005c0606134981 */ /* 0x000ea2000c1e1900 */
[----:B---3--:R-:W-:-:S03]  /*05e0*/  @P2 LOP3.LUT R8, R8, R21, RZ, 0x3c, !PT ;  /* 0x0000001508082212 */ /* 0x008fc600078e3cff */
[----:B------:R-:W3:Y:S01]  /*05f0*/  @P5 LDG.E R21, desc[UR6][R6.64+0x68] ;  /* 0x0000680606155981 */ /* 0x000ee2000c1e1900 */
[----:B----4-:R-:W-:-:S03]  /*0600*/  @P1 LOP3.LUT R9, R9, R18, RZ, 0x3c, !PT ;  /* 0x0000001209091212 */ /* 0x010fc600078e3cff */
[----:B------:R-:W4:Y:S01]  /*0610*/  @P4 LDG.E R18, desc[UR6][R6.64+0x60] ;  /* 0x0000600606124981 */ /* 0x000f22000c1e1900 */
[----:B------:R-:W-:Y:S02]  /*0620*/  @P2 LOP3.LUT R9, R9, R24, RZ, 0x3c, !PT ;  /* 0x0000001809092212 */ /* 0x000fe400078e3cff */
[----:B------:R-:W-:Y:S01]  /*0630*/  @P2 LOP3.LUT R2, R2, R23, RZ, 0x3c, !PT ;  /* 0x0000001702022212 */ /* 0x000fe200078e3cff */
[----:B------:R-:W4:Y:S01]  /*0640*/  @P5 LDG.E R24, desc[UR6][R6.64+0x74] ;  /* 0x0000740606185981 */ /* 0x000f22000c1e1900 */
[----:B------:R-:W-:-:S03]  /*0650*/  @P1 LOP3.LUT R3, R3, R22, RZ, 0x3c, !PT ;  /* 0x0000001603031212 */ /* 0x000fc600078e3cff */
[----:B------:R-:W4:Y:S01]  /*0660*/  @P5 LDG.E R22, desc[UR6][R6.64+0x6c] ;  /* 0x00006c0606165981 */ /* 0x000f22000c1e1900 */
[----:B------:R-:W-:-:S03]  /*0670*/  @P3 LOP3.LUT R9, R9, R30, RZ, 0x3c, !PT ;  /* 0x0000001e09093212 */ /* 0x000fc600078e3cff */
        /* <DEDUP_REMOVED lines=8> */
[----:B------:R-:W-:-:S03]  /*0700*/  @P0 LOP3.LUT R12, R12, R31, RZ, 0x3c, !PT ;  /* 0x0000001f0c0c0212 */ /* 0x000fc600078e3cff */
[----:B------:R-:W4:Y:S01]  /*0710*/  @P6 LDG.E R30, desc[UR6][R6.64+0x88] ;  /* 0x00008806061e6981 */ /* 0x000f22000c1e1900 */
[----:B------:R-:W-:Y:S02]  /*0720*/  @P4 LOP3.LUT R8, R8, R29, RZ, 0x3c, !PT ;  /* 0x0000001d08084212 */ /* 0x000fe400078e3cff */
[----:B------:R-:W-:Y:S01]  /*0730*/  @P4 LOP3.LUT R9, R9, R34, RZ, 0x3c, !PT ;  /* 0x0000002209094212 */ /* 0x000fe200078e3cff */
[----:B------:R-:W4:Y:S04]  /*0740*/  @P0 LDG.E R29, desc[UR6][R6.64+0x90] ;  /* 0x00009006061d0981 */ /* 0x000f28000c1e1900 */
[----:B------:R-:W4:Y:S04]  /*0750*/  @P0 LDG.E R32, desc[UR6][R6.64+0x94] ;  /* 0x0000940606200981 */ /* 0x000f28000c1e1900 */
[----:B------:R-:W4:Y:S04]  /*0760*/  @P0 LDG.E R31, desc[UR6][R6.64+0x98] ;  /* 0x00009806061f0981 */ /* 0x000f28000c1e1900 */
[----:B------:R-:W4:Y:S01]  /*0770*/  @P0 LDG.E R34, desc[UR6][R6.64+0x9c] ;  /* 0x00009c0606220981 */ /* 0x000f22000c1e1900 */
[----:B--2---:R-:W-:-:S02]  /*0780*/  @P4 LOP3.LUT R2, R2, R19, RZ, 0x3c, !PT ;  /* 0x0000001302024212 */ /* 0x004fc400078e3cff */
[----:B---3--:R-:W-:Y:S02]  /*0790*/  @P5 LOP3.LUT R8, R8, R21, RZ, 0x3c, !PT ;  /* 0x0000001508085212 */ /* 0x008fe400078e3cff */
[----:B----4-:R-:W-:-:S04]  /*07a0*/  @P4 LOP3.LUT R3, R3, R18, RZ, 0x3c, !PT ;  /* 0x0000001203034212 */ /* 0x010fc800078e3cff */
[----:B------:R-:W-:Y:S02]  /*07b0*/  @P5 LOP3.LUT R3, R3, R24, RZ, 0x3c, !PT ;  /* 0x0000001803035212 */ /* 0x000fe400078e3cff */
[----:B------:R-:W-:Y:S02]  /*07c0*/  @P5 LOP3.LUT R9, R9, R22, RZ, 0x3c, !PT ;  /* 0x0000001609095212 */ /* 0x000fe400078e3cff */
[----:B------:R-:W-:Y:S02]  /*07d0*/  @P5 LOP3.LUT R2, R2, R23, RZ, 0x3c, !PT ;  /* 0x0000001702025212 */ /* 0x000fe400078e3cff */
[----:B------:R-:W-:Y:S02]  /*07e0*/  @P6 LOP3.LUT R9, R9, R28, RZ, 0x3c, !PT ;  /* 0x0000001c09096212 */ /* 0x000fe400078e3cff */
[----:B------:R-:W-:Y:S02]  /*07f0*/  @P6 LOP3.LUT R8, R8, R25, RZ, 0x3c, !PT ;  /* 0x0000001908086212 */ /* 0x000fe400078e3cff */
[----:B------:R-:W-:-:S02]  /*0800*/  @P6 LOP3.LUT R2, R2, R27, RZ, 0x3c, !PT ;  /* 0x0000001b02026212 */ /* 0x000fc400078e3cff */
[----:B------:R-:W-:Y:S02]  /*0810*/  @P6 LOP3.LUT R3, R3, R30, RZ, 0x3c, !PT ;  /* 0x0000001e03036212 */ /* 0x000fe400078e3cff */
[----:B------:R-:W-:Y:S02]  /*0820*/  @P0 LOP3.LUT R8, R8, R29, RZ, 0x3c, !PT ;  /* 0x0000001d08080212 */ /* 0x000fe400078e3cff */
[----:B------:R-:W-:Y:S02]  /*0830*/  @P0 LOP3.LUT R9, R9, R32, RZ, 0x3c, !PT ;  /* 0x0000002009090212 */ /* 0x000fe400078e3cff */
[----:B------:R-:W-:Y:S02]  /*0840*/  @P0 LOP3.LUT R2, R2, R31, RZ, 0x3c, !PT ;  /* 0x0000001f02020212 */ /* 0x000fe400078e3cff */
[----:B------:R-:W-:Y:S02]  /*0850*/  @P0 LOP3.LUT R3, R3, R34, RZ, 0x3c, !PT ;  /* 0x0000002203030212 */ /* 0x000fe400078e3cff */
[----:B------:R-:W-:-:S13]  /*0860*/  R2P PR, R26.B1, 0x7f ;  /* 0x0000007f1a007804 */ /* 0x000fda0000001000 */
[----:B------:R-:W2:Y:S04]  /*0870*/  @P0 LDG.E R23, desc[UR6][R6.64+0xa0] ;  /* 0x0000a00606170981 */ /* 0x000ea8000c1e1900 */
[----:B------:R-:W3:Y:S04]  /*0880*/  @P0 LDG.E R27, desc[UR6][R6.64+0xac] ;  /* 0x0000ac06061b0981 */ /* 0x000ee8000c1e1900 */
        /* <DEDUP_REMOVED lines=13> */
[----:B--2---:R-:W-:-:S03]  /*0960*/  @P0 LOP3.LUT R12, R12, R23, RZ, 0x3c, !PT ;  /* 0x000000170c0c0212 */ /* 0x004fc600078e3cff */
[----:B------:R-:W2:Y:S01]  /*0970*/  @P5 LDG.E R23, desc[UR6][R6.64+0x104] ;  /* 0x0001040606175981 */ /* 0x000ea2000c1e1900 */
[----:B---3--:R-:W-:-:S03]  /*0980*/  @P0 LOP3.LUT R2, R2, R27, RZ, 0x3c, !PT ;  /* 0x0000001b02020212 */ /* 0x008fc600078e3cff */
[----:B------:R-:W3:Y:S01]  /*0990*/  @P1 LDG.E R27, desc[UR6][R6.64+0xc0] ;  /* 0x0000c006061b1981 */ /* 0x000ee2000c1e1900 */
[----:B----4-:R-:W-:-:S03]  /*09a0*/  @P0 LOP3.LUT R3, R3, R22, RZ, 0x3c, !PT ;  /* 0x0000001603030212 */ /* 0x010fc600078e3cff */
[----:B------:R-:W4:Y:S01]  /*09b0*/  @P1 LDG.E R22, desc[UR6][R6.64+0xbc] ;  /* 0x0000bc0606161981 */ /* 0x000f22000c1e1900 */
[----:B------:R-:W-:-:S03]  /*09c0*/  @P1 LOP3.LUT R12, R12, R29, RZ, 0x3c, !PT ;  /* 0x0000001d0c0c1212 */ /* 0x000fc600078e3cff */
[----:B------:R-:W4:Y:S01]  /*09d0*/  @P2 LDG.E R29, desc[UR6][R6.64+0xcc] ;  /* 0x0000cc06061d2981 */ /* 0x000f22000c1e1900 */
[----:B------:R-:W-:-:S03]  /*09e0*/  @P0 LOP3.LUT R8, R8, R25, RZ, 0x3c, !PT ;  /* 0x0000001908080212 */ /* 0x000fc600078e3cff */
[----:B------:R-:W4:Y:S01]  /*09f0*/  @P1 LDG.E R25, desc[UR6][R6.64+0xb8] ;  /* 0x0000b80606191981 */ /* 0x000f22000c1e1900 */
[----:B------:R-:W-:Y:S02]  /*0a00*/  @P0 LOP3.LUT R9, R9, R18, RZ, 0x3c, !PT ;  /* 0x0000001209090212 */ /* 0x000fe400078e3cff */
[----:B------:R-:W-:Y:S01]  /*0a10*/  LOP3.LUT P0, RZ, R26, 0x8000, RZ, 0xc0, !PT ;  /* 0x000080001aff7812 */ /* 0x000fe2000780c0ff */
[----:B------:R-:W4:Y:S01]  /*0a20*/  @P3 LDG.E R18, desc[UR6][R6.64+0xec] ;  /* 0x0000ec0606123981 */ /* 0x000f22000c1e1900 */
[----:B------:R-:W-:-:S03]  /*0a30*/  @P2 LOP3.LUT R12, R12, R31, RZ, 0x3c, !PT ;  /* 0x0000001f0c0c2212 */ /* 0x000fc600078e3cff */
[----:B------:R-:W4:Y:S01]  /*0a40*/  @P2 LDG.E R26, desc[UR6][R6.64+0xd0] ;  /* 0x0000d006061a2981 */ /* 0x000f22000c1e1900 */
[----:B------:R-:W-:-:S03]  /*0a50*/  @P3 LOP3.LUT R12, R12, R19, RZ, 0x3c, !PT ;  /* 0x000000130c0c3212 */ /* 0x000fc600078e3cff */
[----:B------:R-:W4:Y:S04]  /*0a60*/  @P2 LDG.E R31, desc[UR6][R6.64+0xd4] ;  /* 0x0000d406061f2981 */ /* 0x000f28000c1e1900 */
[----:B------:R-:W4:Y:S01]  /*0a70*/  @P3 LDG.E R19, desc[UR6][R6.64+0xe8] ;  /* 0x0000e80606133981 */ /* 0x000f22000c1e1900 */
[----:B------:R-:W-:Y:S02]  /*0a80*/  @P4 LOP3.LUT R12, R12, R21, RZ, 0x3c, !PT ;  /* 0x000000150c0c4212 */ /* 0x000fe400078e3cff */
[----:B------:R-:W-:Y:S01]  /*0a90*/  @P1 LOP3.LUT R3, R3, R24, RZ, 0x3c, !PT ;  /* 0x0000001803031212 */ /* 0x000fe200078e3cff */
[----:B------:R-:W4:Y:S04]  /*0aa0*/  @P4 LDG.E R21, desc[UR6][R6.64+0xf4] ;  /* 0x0000f40606154981 */ /* 0x000f28000c1e1900 */
[----:B------:R-:W4:Y:S01]  /*0ab0*/  @P4 LDG.E R24, desc[UR6][R6.64+0x100] ;  /* 0x0001000606184981 */ /* 0x000f22000c1e1900 */
[----:B------:R-:W-:-:S03]  /*0ac0*/  @P2 LOP3.LUT R3, R3, R28, RZ, 0x3c, !PT ;  /* 0x0000001c03032212 */ /* 0x000fc600078e3cff */
        /* <DEDUP_REMOVED lines=23> */
[----:B------:R-:W4:Y:S04]  /*0c40*/  @P0 LDG.E R18, desc[UR6][R6.64+0x134] ;  /* 0x0001340606120981 */ /* 0x000f28000c1e1900 */
[----:B------:R-:W4:Y:S01]  /*0c50*/  @P0 LDG.E R33, desc[UR6][R6.64+0x138] ;  /* 0x0001380606210981 */ /* 0x000f22000c1e1900 */
[----:B------:R-:W-:Y:S01]  /*0c60*/  UIADD3 UR4, UPT, UPT, UR4, 0x10, URZ ;  /* 0x0000001004047890 */ /* 0x000fe2000fffe0ff */
[----:B------:R-:W-:Y:S02]  /*0c70*/  @P4 LOP3.LUT R8, R8, R21, RZ, 0x3c, !PT ;  /* 0x0000001508084212 */ /* 0x000fe400078e3cff */
[----:B------:R-:W-:Y:S01]  /*0c80*/  @P4 LOP3.LUT R3, R3, R24, RZ, 0x3c, !PT ;  /* 0x0000001803034212 */ /* 0x000fe200078e3cff */
[----:B------:R-:W-:-:S03]  /*0c90*/  UISETP.NE.AND UP0, UPT, UR4, 0x20, UPT ;  /* 0x000000200400788c */ /* 0x000fc6000bf05270 */
[----:B------:R-:W-:Y:S02]  /*0ca0*/  @P5 LOP3.LUT R3, R3, R28, RZ, 0x3c, !PT ;  /* 0x0000001c03035212 */ /* 0x000fe400078e3cff */
[----:B------:R-:W-:Y:S02]  /*0cb0*/  @P6 LOP3.LUT R12, R12, R35, RZ, 0x3c, !PT ;  /* 0x000000230c0c6212 */ /* 0x000fe400078e3cff */
[----:B------:R-:W-:Y:S02]  /*0cc0*/  @P6 LOP3.LUT R3, R3, R32, RZ, 0x3c, !PT ;  /* 0x0000002003036212 */ /* 0x000fe400078e3cff */
[----:B------:R-:W-:Y:S02]  /*0cd0*/  @P0 LOP3.LUT R12, R12, R37, RZ, 0x3c, !PT ;  /* 0x000000250c0c0212 */ /* 0x000fe400078e3cff */
[----:B------:R-:W-:Y:S02]  /*0ce0*/  @P0 LOP3.LUT R3, R3, R34, RZ, 0x3c, !PT ;  /* 0x0000002203030212 */ /* 0x000fe400078e3cff */
[----:B--2---:R-:W-:-:S04]  /*0cf0*/  @P4 LOP3.LUT R2, R2, R23, RZ, 0x3c, !PT ;  /* 0x0000001702024212 */ /* 0x004fc800078e3cff */
[----:B---3--:R-:W-:Y:S02]  /*0d00*/  @P5 LOP3.LUT R2, R2, R27, RZ, 0x3c, !PT ;  /* 0x0000001b02025212 */ /* 0x008fe400078e3cff */
[----:B----4-:R-:W-:Y:S02]  /*0d10*/  @P4 LOP3.LUT R9, R9, R22, RZ, 0x3c, !PT ;  /* 0x0000001609094212 */ /* 0x010fe400078e3cff */
[----:B------:R-:W-:-:S04]  /*0d20*/  @P5 LOP3.LUT R8, R8, R25, RZ, 0x3c, !PT ;  /* 0x0000001908085212 */ /* 0x000fc800078e3cff */
[----:B------:R-:W-:Y:S02]  /*0d30*/  @P6 LOP3.LUT R8, R8, R29, RZ, 0x3c, !PT ;  /* 0x0000001d08086212 */ /* 0x000fe400078e3cff */
[----:B------:R-:W-:Y:S02]  /*0d40*/  @P5 LOP3.LUT R9, R9, R26, RZ, 0x3c, !PT ;  /* 0x0000001a09095212 */ /* 0x000fe400078e3cff */
[----:B------:R-:W-:Y:S02]  /*0d50*/  @P0 LOP3.LUT R8, R8, R31, RZ, 0x3c, !PT ;  /* 0x0000001f08080212 */ /* 0x000fe400078e3cff */
[----:B------:R-:W-:Y:S02]  /*0d60*/  @P6 LOP3.LUT R9, R9, R30, RZ, 0x3c, !PT ;  /* 0x0000001e09096212 */ /* 0x000fe400078e3cff */
[----:B------:R-:W-:Y:S02]  /*0d70*/  @P6 LOP3.LUT R2, R2, R19, RZ, 0x3c, !PT ;  /* 0x0000001302026212 */ /* 0x000fe400078e3cff */
[----:B------:R-:W-:-:S02]  /*0d80*/  @P0 LOP3.LUT R9, R9, R18, RZ, 0x3c, !PT ;  /* 0x0000001209090212 */ /* 0x000fc400078e3cff */
[----:B------:R-:W-:Y:S01]  /*0d90*/  @P0 LOP3.LUT R2, R2, R33, RZ, 0x3c, !PT ;  /* 0x0000002102020212 */ /* 0x000fe200078e3cff */
[----:B------:R-:W-:Y:S06]  /*0da0*/  BRA.U UP0, `(.L_x_4) ;  /* 0xfffffff5004c7547 */ /* 0x000fec000b83ffff */
[----:B------:R-:W-:-:S05]  /*0db0*/  VIADD R16, R16, 0x1 ;  /* 0x0000000110107836 */ /* 0x000fca0000000000 */
[----:B------:R-:W-:-:S13]  /*0dc0*/  ISETP.NE.AND P0, PT, R16, 0x5, PT ;  /* 0x000000051000780c */ /* 0x000fda0003f05270 */
[----:B------:R-:W-:Y:S05]  /*0dd0*/  @P0 BRA `(.L_x_5) ;  /* 0xfffffff400300947 */ /* 0x000fea000383ffff */
[----:B------:R0:W-:Y:S01]  /*0de0*/  STL [R1+0x4], R12 ;  /* 0x0000040c01007387 */ /* 0x0001e20000100800 */
[----:B------:R-:W-:-:S03]  /*0df0*/  ISETP.NE.U32.AND P0, PT, R20, 0x1, PT ;  /* 0x000000011400780c */ /* 0x000fc60003f05070 */
[----:B------:R0:W-:Y:S01]  /*0e00*/  STL.64 [R1+0x8], R8 ;  /* 0x0000080801007387 */ /* 0x0001e20000100a00 */
[----:B------:R-:W-:-:S03]  /*0e10*/  ISETP.NE.AND.EX P0, PT, RZ, RZ, PT, P0 ;  /* 0x000000ffff00720c */ /* 0x000fc60003f05300 */
[----:B------:R0:W-:Y:S10]  /*0e20*/  STL.64 [R1+0x10], R2 ;  /* 0x0000100201007387 */ /* 0x0001f40000100a00 */
[----:B------:R-:W-:Y:S05]  /*0e30*/  @!P0 BRA `(.L_x_3) ;  /* 0x0000001800048947 */ /* 0x000fea0003800000 */
[----:B------:R-:W-:Y:S01]  /*0e40*/  UMOV UR4, URZ ;  /* 0x000000ff00047c82 */ /* 0x000fe20008000000 */
[----:B------:R-:W-:Y:S01]  /*0e50*/  UMOV UR5, URZ ;  /* 0x000000ff00057c82 */ /* 0x000fe20008000000 */
[----:B0-----:R-:W-:Y:S02]  /*0e60*/  IMAD.MOV.U32 R12, RZ, RZ, RZ ;  /* 0x000000ffff0c7224 */ /* 0x001fe400078e00ff */
[----:B------:R-:W-:Y:S02]  /*0e70*/  IMAD.MOV.U32 R16, RZ, RZ, RZ ;  /* 0x000000ffff107224 */ /* 0x000fe400078e00ff */
[----:B------:R-:W-:Y:S02]  /*0e80*/  IMAD.U32 R3, RZ, RZ, UR4 ;  /* 0x00000004ff037e24 */ /* 0x000fe4000f8e00ff */
[----:B------:R-:W-:Y:S02]  /*0e90*/  IMAD.U32 R2, RZ, RZ, UR5 ;  /* 0x00000005ff027e24 */ /* 0x000fe4000f8e00ff */
[----:B------:R-:W-:-:S02]  /*0ea0*/  IMAD.U32 R9, RZ, RZ, UR4 ;  /* 0x00000004ff097e24 */ /* 0x000fc4000f8e00ff */
[----:B------:R-:W-:-:S07]  /*0eb0*/  IMAD.U32 R8, RZ, RZ, UR5 ;  /* 0x00000005ff087e24 */ /* 0x000fce000f8e00ff */
.L_x_7:
[----:B------:R-:W-:-:S06]  /*0ec0*/  IMAD R15, R16, 0x4, R1 ;  /* 0x00000004100f7824 */ /* 0x000fcc00078e0201 */
[----:B------:R-:W5:Y:S01]  /*0ed0*/  LDL R15, [R15+0x4] ;  /* 0x000004000f0f7983 */ /* 0x000f620000100800 */
[----:B------:R-:W-:Y:S01]  /*0ee0*/  IMAD.SHL.U32 R17, R16, 0x20, RZ ;  /* 0x0000002010117824 */ /* 0x000fe200078e00ff */
[----:B------:R-:W-:-:S06]  /*0ef0*/  UMOV UR4, URZ ;  /* 0x000000ff00047c82 */ /* 0x000fcc0008000000 */
.L_x_6:
        /* <DEDUP_REMOVED lines=181> */
[----:B------:R-:W-:Y:S05]  /*1a50*/  @P0 BRA `(.L_x_3) ;  /* 0x0000000800fc0947 */ /* 0x000fea0003800000 */
[----:B------:R-:W-:Y:S01]  /*1a60*/  UMOV UR4, URZ ;  /* 0x000000ff00047c82 */ /* 0x000fe20008000000 */
[----:B------:R-:W-:Y:S01]  /*1a70*/  UMOV UR5, URZ ;  /* 0x000000ff00057c82 */ /* 0x000fe20008000000 */
[----:B-1----:R-:W-:Y:S02]  /*1a80*/  IMAD.MOV.U32 R12, RZ, RZ, RZ ;  /* 0x000000ffff0c7224 */ /* 0x002fe400078e00ff */
[----:B------:R-:W-:Y:S02]  /*1a90*/  IMAD.MOV.U32 R16, RZ, RZ, RZ ;  /* 0x000000ffff107224 */ /* 0x000fe400078e00ff */
[----:B------:R-:W-:Y:S02]  /*1aa0*/  IMAD.U32 R3, RZ, RZ, UR4 ;  /* 0x00000004ff037e24 */ /* 0x000fe4000f8e00ff */
[----:B------:R-:W-:Y:S02]  /*1ab0*/  IMAD.U32 R2, RZ, RZ, UR5 ;  /* 0x00000005ff027e24 */ /* 0x000fe4000f8e00ff */
[----:B------:R-:W-:-:S02]  /*1ac0*/  IMAD.U32 R9, RZ, RZ, UR4 ;  /* 0x00000004ff097e24 */ /* 0x000fc4000f8e00ff */
[----:B------:R-:W-:-:S07]  /*1ad0*/  IMAD.U32 R8, RZ, RZ, UR5 ;  /* 0x00000005ff087e24 */ /* 0x000fce000f8e00ff */
.L_x_9:
[----:B------:R-:W-:-:S06]  /*1ae0*/  IMAD R15, R16, 0x4, R1 ;  /* 0x00000004100f7824 */ /* 0x000fcc00078e0201 */
[----:B------:R-:W5:Y:S01]  /*1af0*/  LDL R15, [R15+0x4] ;  /* 0x000004000f0f7983 */ /* 0x000f620000100800 */
[----:B------:R-:W-:Y:S01]  /*1b00*/  IMAD.SHL.U32 R17, R16, 0x20, RZ ;  /* 0x0000002010117824 */ /* 0x000fe200078e00ff */
[----:B------:R-:W-:-:S06]  /*1b10*/  UMOV UR4, URZ ;  /* 0x000000ff00047c82 */ /* 0x000fcc0008000000 */
.L_x_8:
        /* <DEDUP_REMOVED lines=8> */
[----:B------:R-:W3:Y:S04]  /*1ba0*/  @P1 LDG.E R25, desc[UR6][R6.64+0x14] ;  /* 0x0000140606191981 */ /* 0x000ee8000c1e1900 */
[----:B------:R-:W4:Y:S04]  /*1bb0*/  @!P0 LDG.E R18, desc[UR6][R6.64+0x8] ;  /* 0x0000080606128981 */ /* 0x000f28000c1e1900 */
[----:B------:R-:W4:Y:S04]  /*1bc0*/  @!P0 LDG.E R20, desc[UR6][R6.64+0x10] ;  /* 0x0000100606148981 */ /* 0x000f28000c1e1900 */
[----:B------:R-:W4:Y:S04]  /*1bd0*/  @P2 LDG.E R27, desc[UR6][R6.64+0x28] ;  /* 0x00002806061b2981 */ /* 0x000f28000c1e1900 */
        /* <DEDUP_REMOVED lines=12> */
[----:B---3--:R-:W-:-:S03]  /*1ca0*/  @P1 LOP3.LUT R12, R12, R25, RZ, 0x3c, !PT ;  /* 0x000000190c0c1212 */ /* 0x008fc600078e3cff */
[----:B------:R-:W3:Y:S01]  /*1cb0*/  @P2 LDG.E R25, desc[UR6][R6.64+0x34] ;  /* 0x0000340606192981 */ /* 0x000ee2000c1e1900 */
[----:B----4-:R-:W-:-:S03]  /*1cc0*/  @!P0 LOP3.LUT R9, R9, R18, RZ, 0x3c, !PT ;  /* 0x0000001209098212 */ /* 0x010fc600078e3cff */
[----:B------:R-:W4:Y:S01]  /*1cd0*/  @P1 LDG.E R18, desc[UR6][R6.64+0x1c] ;  /* 0x00001c0606121981 */ /* 0x000f22000c1e1900 */
[----:B------:R-:W-:-:S03]  /*1ce0*/  @!P0 LOP3.LUT R3, R3, R20, RZ, 0x3c, !PT ;  /* 0x0000001403038212 */ /* 0x000fc600078e3cff */
[----:B------:R-:W3:Y:S01]  /*1cf0*/  @P1 LDG.E R20, desc[UR6][R6.64+0x24] ;  /* 0x0000240606141981 */ /* 0x000ee2000c1e1900 */
[----:B------:R-:W-:-:S03]  /*1d00*/  @P2 LOP3.LUT R12, R12, R27, RZ, 0x3c, !PT ;  /* 0x0000001b0c0c2212 */ /* 0x000fc600078e3cff */
[----:B------:R-:W3:Y:S01]  /*1d10*/  @P3 LDG.E R27, desc[UR6][R6.64+0x40] ;  /* 0x00004006061b3981 */ /* 0x000ee2000c1e1900 */
[----:B------:R-:W-:-:S03]  /*1d20*/  @!P0 LOP3.LUT R8, R8, R21, RZ, 0x3c, !PT ;  /* 0x0000001508088212 */ /* 0x000fc600078e3cff */
[----:B------:R-:W3:Y:S01]  /*1d30*/  @P1 LDG.E R21, desc[UR6][R6.64+0x20] ;  /* 0x0000200606151981 */ /* 0x000ee2000c1e1900 */
[----:B------:R-:W-:-:S03]  /*1d40*/  @!P0 LOP3.LUT R2, R2, R23, RZ, 0x3c, !PT ;  /* 0x0000001702028212 */ /* 0x000fc600078e3cff */
[----:B------:R-:W3:Y:S01]  /*1d50*/  @P2 LDG.E R23, desc[UR6][R6.64+0x2c] ;  /* 0x00002c0606172981 */ /* 0x000ee2000c1e1900 */
[----:B------:R-:W-:-:S03]  /*1d60*/  @P3 LOP3.LUT R12, R12, R29, RZ, 0x3c, !PT ;  /* 0x0000001d0c0c3212 */ /* 0x000fc600078e3cff */
[----:B------:R-:W3:Y:S01]  /*1d70*/  @P3 LDG.E R29, desc[UR6][R6.64+0x48] ;  /* 0x00004806061d3981 */ /* 0x000ee2000c1e1900 */
[----:B------:R-:W-:-:S03]  /*1d80*/  @P4 LOP3.LUT R12, R12, R31, RZ, 0x3c, !PT ;  /* 0x0000001f0c0c4212 */ /* 0x000fc600078e3cff */
[----:B------:R-:W3:Y:S01]  /*1d90*/  @P4 LDG.E R31, desc[UR6][R6.64+0x54] ;  /* 0x00005406061f4981 */ /* 0x000ee2000c1e1900 */
[----:B------:R-:W-:-:S13]  /*1da0*/  LOP3.LUT P0, RZ, R24, 0x80, RZ, 0xc0, !PT ;  /* 0x0000008018ff7812 */ /* 0x000fda000780c0ff */
[----:B------:R-:W3:Y:S01]  /*1db0*/  @P0 LDG.E R32, desc[UR6][R6.64+0x94] ;  /* 0x0000940606200981 */ /* 0x000ee2000c1e1900 */
[----:B------:R-:W-:-:S03]  /*1dc0*/  @P5 LOP3.LUT R12, R12, R33, RZ, 0x3c, !PT ;  /* 0x000000210c0c5212 */ /* 0x000fc600078e3cff */
[----:B------:R-:W3:Y:S04]  /*1dd0*/  @P0 LDG.E R34, desc[UR6][R6.64+0x9c] ;  /* 0x00009c0606220981 */ /* 0x000ee8000c1e1900 */
[----:B------:R-:W3:Y:S01]  /*1de0*/  @P0 LDG.E R33, desc[UR6][R6.64+0x8c] ;  /* 0x00008c0606210981 */ /* 0x000ee2000c1e1900 */
[----:B--2---:R-:W-:-:S03]  /*1df0*/  @P1 LOP3.LUT R8, R8, R19, RZ, 0x3c, !PT ;  /* 0x0000001308081212 */ /* 0x004fc600078e3cff */
[----:B------:R-:W2:Y:S01]  /*1e00*/  @P4 LDG.E R19, desc[UR6][R6.64+0x5c] ;  /* 0x00005c0606134981 */ /* 0x000ea2000c1e1900 */
[----:B----4-:R-:W-:-:S03]  /*1e10*/  @P1 LOP3.LUT R9, R9, R18, RZ, 0x3c, !PT ;  /* 0x0000001209091212 */ /* 0x010fc600078e3cff */
[----:B------:R-:W4:Y:S01]  /*1e20*/  @P4 LDG.E R18, desc[UR6][R6.64+0x58] ;  /* 0x0000580606124981 */ /* 0x000f22000c1e1900 */
[----:B---3--:R-:W-:-:S03]  /*1e30*/  @P1 LOP3.LUT R3, R3, R20, RZ, 0x3c, !PT ;  /* 0x0000001403031212 */ /* 0x008fc600078e3cff */
[----:B------:R-:W3:Y:S01]  /*1e40*/  @P4 LDG.E R20, desc[UR6][R6.64+0x60] ;  /* 0x0000600606144981 */ /* 0x000ee2000c1e1900 */
[----:B------:R-:W-:Y:S02]  /*1e50*/  @P2 LOP3.LUT R9, R9, R22, RZ, 0x3c, !PT ;  /* 0x0000001609092212 */ /* 0x000fe400078e3cff */
[----:B------:R-:W-:Y:S01]  /*1e60*/  @P2 LOP3.LUT R3, R3, R26, RZ, 0x3c, !PT ;  /* 0x0000001a03032212 */ /* 0x000fe200078e3cff */
[----:B------:R-:W3:Y:S01]  /*1e70*/  @P5 LDG.E R22, desc[UR6][R6.64+0x6c] ;  /* 0x00006c0606165981 */ /* 0x000ee2000c1e1900 */
[----:B------:R-:W-:-:S03]  /*1e80*/  @P1 LOP3.LUT R2, R2, R21, RZ, 0x3c, !PT ;  /* 0x0000001502021212 */ /* 0x000fc600078e3cff */
[----:B------:R-:W3:Y:S01]  /*1e90*/  @P5 LDG.E R21, desc[UR6][R6.64+0x68] ;  /* 0x0000680606155981 */ /* 0x000ee2000c1e1900 */
[----:B------:R-:W-:-:S03]  /*1ea0*/  @P2 LOP3.LUT R8, R8, R23, RZ, 0x3c, !PT ;  /* 0x0000001708082212 */ /* 0x000fc600078e3cff */
[----:B------:R-:W3:Y:S01]  /*1eb0*/  @P5 LDG.E R23, desc[UR6][R6.64+0x70] ;  /* 0x0000700606175981 */ /* 0x000ee2000c1e1900 */
[----:B------:R-:W-:-:S03]  /*1ec0*/  @P2 LOP3.LUT R2, R2, R25, RZ, 0x3c, !PT ;  /* 0x0000001902022212 */ /* 0x000fc600078e3cff */
        /* <DEDUP_REMOVED lines=9> */
[----:B------:R-:W3:Y:S04]  /*1f60*/  @P6 LDG.E R30, desc[UR6][R6.64+0x88] ;  /* 0x00008806061e6981 */ /* 0x000ee8000c1e1900 */
[----:B------:R-:W3:Y:S04]  /*1f70*/  @P0 LDG.E R29, desc[UR6][R6.64+0x90] ;  /* 0x00009006061d0981 */ /* 0x000ee8000c1e1900 */
[----:B------:R-:W3:Y:S01]  /*1f80*/  @P0 LDG.E R31, desc[UR6][R6.64+0x98] ;  /* 0x00009806061f0981 */ /* 0x000ee2000c1e1900 */
[----:B------:R-:W-:-:S04]  /*1f90*/  @P6 LOP3.LUT R12, R12, R35, RZ, 0x3c, !PT ;  /* 0x000000230c0c6212 */ /* 0x000fc800078e3cff */
[----:B------:R-:W-:Y:S02]  /*1fa0*/  @P0 LOP3.LUT R12, R12, R33, RZ, 0x3c, !PT ;  /* 0x000000210c0c0212 */ /* 0x000fe400078e3cff */
[----:B--2---:R-:W-:Y:S02]  /*1fb0*/  @P4 LOP3.LUT R2, R2, R19, RZ, 0x3c, !PT ;  /* 0x0000001302024212 */ /* 0x004fe400078e3cff */
[----:B----4-:R-:W-:Y:S02]  /*1fc0*/  @P4 LOP3.LUT R9, R9, R18, RZ, 0x3c, !PT ;  /* 0x0000001209094212 */ /* 0x010fe400078e3cff */
[----:B---3--:R-:W-:Y:S02]  /*1fd0*/  @P4 LOP3.LUT R3, R3, R20, RZ, 0x3c, !PT ;  /* 0x0000001403034212 */ /* 0x008fe400078e3cff */
[----:B------:R-:W-:Y:S02]  /*1fe0*/  @P5 LOP3.LUT R9, R9, R22, RZ, 0x3c, !PT ;  /* 0x0000001609095212 */ /* 0x000fe400078e3cff */
[----:B------:R-:W-:-:S02]  /*1ff0*/  @P5 LOP3.LUT R8, R8, R21, RZ, 0x3c, !PT ;  /* 0x0000001508085212 */ /* 0x000fc400078e3cff */
        /* <DEDUP_REMOVED lines=34> */
[----:B------:R-:W-:Y:S02]  /*2220*/  @P0 LOP3.LUT R3, R3, R20, RZ, 0x3c, !PT ;  /* 0x0000001403030212 */ /* 0x000fe400078e3cff */
[----:B------:R-:W-:Y:S01]  /*2230*/  LOP3.LUT P0, RZ, R24, 0x8000, RZ, 0xc0, !PT ;  /* 0x0000800018ff7812 */ /* 0x000fe2000780c0ff */
[----:B------:R-:W3:Y:S04]  /*2240*/  @P1 LDG.E R20, desc[UR6][R6.64+0xbc] ;  /* 0x0000bc0606141981 */ /* 0x000ee8000c1e1900 */
[----:B------:R-:W4:Y:S01]  /*2250*/  @P2 LDG.E R24, desc[UR6][R6.64+0xd0] ;  /* 0x0000d00606182981 */ /* 0x000f22000c1e1900 */
[----:B------:R-:W-:-:S03]  /*2260*/  @P1 LOP3.LUT R12, R12, R19, RZ, 0x3c, !PT ;  /* 0x000000130c0c1212 */ /* 0x000fc600078e3cff */
[----:B------:R-:W4:Y:S04]  /*2270*/  @P3 LDG.E R19, desc[UR6][R6.64+0xe8] ;  /* 0x0000e80606133981 */ /* 0x000f28000c1e1900 */
[----:B------:R-:W4:Y:S01]  /*2280*/  @P0 LDG.E R30, desc[UR6][R6.64+0x12c] ;  /* 0x00012c06061e0981 */ /* 0x000f22000c1e1900 */
[----:B------:R-:W-:-:S03]  /*2290*/  @P2 LOP3.LUT R12, R12, R21, RZ, 0x3c, !PT ;  /* 0x000000150c0c2212 */ /* 0x000fc600078e3cff */
[----:B------:R-:W4:Y:S01]  /*22a0*/  @P4 LDG.E R21, desc[UR6][R6.64+0xf4] ;  /* 0x0000f40606154981 */ /* 0x000f22000c1e1900 */
[----:B------:R-:W-:-:S03]  /*22b0*/  @P1 LOP3.LUT R3, R3, R22, RZ, 0x3c, !PT ;  /* 0x0000001603031212 */ /* 0x000fc600078e3cff */
[----:B------:R-:W4:Y:S04]  /*22c0*/  @P4 LDG.E R22, desc[UR6][R6.64+0xf8] ;  /* 0x0000f80606164981 */ /* 0x000f28000c1e1900 */
[----:B------:R-:W4:Y:S01]  /*22d0*/  @P0 LDG.E R32, desc[UR6][R6.64+0x134] ;  /* 0x0001340606200981 */ /* 0x000f22000c1e1900 */
[----:B------:R-:W-:-:S03]  /*22e0*/  @P2 LOP3.LUT R3, R3, R26, RZ, 0x3c, !PT ;  /* 0x0000001a03032212 */ /* 0x000fc600078e3cff */
[----:B------:R-:W4:Y:S04]  /*22f0*/  @P5 LDG.E R26, desc[UR6][R6.64+0x10c] ;  /* 0x00010c06061a5981 */ /* 0x000f28000c1e1900 */
[----:B------:R-:W4:Y:S01]  /*2300*/  @P0 LDG.E R34, desc[UR6][R6.64+0x13c] ;  /* 0x00013c0606220981 */ /* 0x000f22000c1e1900 */
[----:B--2---:R-:W-:-:S03]  /*2310*/  @P3 LOP3.LUT R12, R12, R23, RZ, 0x3c, !PT ;  /* 0x000000170c0c3212 */ /* 0x004fc600078e3cff */
[----:B------:R-:W2:Y:S01]  /*2320*/  @P4 LDG.E R23, desc[UR6][R6.64+0xfc] ;  /* 0x0000fc0606174981 */ /* 0x000ea2000c1e1900 */
[----:B------:R-:W-:-:S04]  /*2330*/  @P4 LOP3.LUT R12, R12, R35, RZ, 0x3c, !PT ;  /* 0x000000230c0c4212 */ /* 0x000fc800078e3cff */
[----:B------:R-:W-:Y:S02]  /*2340*/  @P5 LOP3.LUT R12, R12, R37, RZ, 0x3c, !PT ;  /* 0x000000250c0c5212 */ /* 0x000fe400078e3cff */
[----:B---3--:R-:W-:Y:S02]  /*2350*/  @P1 LOP3.LUT R9, R9, R20, RZ, 0x3c, !PT ;  /* 0x0000001409091212 */ /* 0x008fe400078e3cff */
[----:B------:R-:W3:Y:S02]  /*2360*/  @P3 LDG.E R20, desc[UR6][R6.64+0xec] ;  /* 0x0000ec0606143981 */ /* 0x000ee4000c1e1900 */
[----:B----4-:R-:W-:Y:S02]  /*2370*/  @P2 LOP3.LUT R9, R9, R24, RZ, 0x3c, !PT ;  /* 0x0000001809092212 */ /* 0x010fe400078e3cff */
        /* <DEDUP_REMOVED lines=17> */
[----:B------:R-:W4:Y:S04]  /*2490*/  @P0 LDG.E R19, desc[UR6][R6.64+0x130] ;  /* 0x0001300606130981 */ /* 0x000f28000c1e1900 */
[----:B------:R-:W4:Y:S01]  /*24a0*/  @P0 LDG.E R33, desc[UR6][R6.64+0x138] ;  /* 0x0001380606210981 */ /* 0x000f22000c1e1900 */
[----:B------:R-:W-:Y:S01]  /*24b0*/  UIADD3 UR4, UPT, UPT, UR4, 0x10, URZ ;  /* 0x0000001004047890 */ /* 0x000fe2000fffe0ff */
[----:B------:R-:W-:-:S02]  /*24c0*/  @P4 LOP3.LUT R8, R8, R21, RZ, 0x3c, !PT ;  /* 0x0000001508084212 */ /* 0x000fc400078e3cff */
[----:B------:R-:W-:Y:S01]  /*24d0*/  @P4 LOP3.LUT R9, R9, R22, RZ, 0x3c, !PT ;  /* 0x0000001609094212 */ /* 0x000fe200078e3cff */
[----:B------:R-:W-:-:S03]  /*24e0*/  UISETP.NE.AND UP0, UPT, UR4, 0x20, UPT ;  /* 0x000000200400788c */ /* 0x000fc6000bf05270 */
[----:B------:R-:W-:Y:S02]  /*24f0*/  @P5 LOP3.LUT R9, R9, R26, RZ, 0x3c, !PT ;  /* 0x0000001a09095212 */ /* 0x000fe400078e3cff */
[----:B--2---:R-:W-:Y:S02]  /*2500*/  @P4 LOP3.LUT R2, R2, R23, RZ, 0x3c, !PT ;  /* 0x0000001702024212 */ /* 0x004fe400078e3cff */
[----:B---3--:R-:W-:-:S04]  /*2510*/  @P3 LOP3.LUT R3, R3, R20, RZ, 0x3c, !PT ;  /* 0x0000001403033212 */ /* 0x008fc800078e3cff */
        /* <DEDUP_REMOVED lines=11> */
[----:B------:R-:W-:Y:S01]  /*25d0*/  @P0 LOP3.LUT R2, R2, R33, RZ, 0x3c, !PT ;  /* 0x0000002102020212 */ /* 0x000fe200078e3cff */
[----:B------:R-:W-:Y:S06]  /*25e0*/  BRA.U UP0, `(.L_x_8) ;  /* 0xfffffff5004c7547 */ /* 0x000fec000b83ffff */
[----:B------:R-:W-:-:S05]  /*25f0*/  VIADD R16, R16, 0x1 ;  /* 0x0000000110107836 */ /* 0x000fca0000000000 */
[----:B------:R-:W-:-:S13]  /*2600*/  ISETP.NE.AND P0, PT, R16, 0x5, PT ;  /* 0x000000051000780c */ /* 0x000fda0003f05270 */
[----:B------:R-:W-:Y:S05]  /*2610*/  @P0 BRA `(.L_x_9) ;  /* 0xfffffff400300947 */ /* 0x000fea000383ffff */
[----:B------:R2:W-:Y:S04]  /*2620*/  STL [R1+0x4], R12 ;  /* 0x0000040c01007387 */ /* 0x0005e80000100800 */
[----:B------:R2:W-:Y:S04]  /*2630*/  STL.64 [R1+0x8], R8 ;  /* 0x0000080801007387 */ /* 0x0005e80000100a00 */
[----:B------:R2:W-:Y:S02]  /*2640*/  STL.64 [R1+0x10], R2 ;  /* 0x0000100201007387 */ /* 0x0005e40000100a00 */
.L_x_3:
[----:B------:R-:W-:Y:S05]  /*2650*/  BSYNC.RECONVERGENT B1 ;  /* 0x0000000000017941 */ /* 0x000fea0003800200 */
.L_x_2:
[C---:B------:R-:W-:Y:S01]  /*2660*/  ISETP.GT.U32.AND P0, PT, R11.reuse, 0x3, PT ;  /* 0x000000030b00780c */ /* 0x040fe20003f04070 */
[----:B------:R-:W-:Y:S01]  /*2670*/  VIADD R14, R14, 0x1 ;  /* 0x000000010e0e7836 */ /* 0x000fe20000000000 */
[--C-:B------:R-:W-:Y:S02]  /*2680*/  SHF.R.U64 R11, R11, 0x2, R10.reuse ;  /* 0x000000020b0b7819 */ /* 0x100fe4000000120a */
[----:B------:R-:W-:Y:S02]  /*2690*/  ISETP.GT.U32.AND.EX P0, PT, R10, RZ, PT, P0 ;  /* 0x000000ff0a00720c */ /* 0x000fe40003f04100 */
[----:B------:R-:W-:-:S11]  /*26a0*/  SHF.R.U32.HI R10, RZ, 0x2, R10 ;  /* 0x00000002ff0a7819 */ /* 0x000fd6000001160a */
[----:B------:R-:W-:Y:S05]  /*26b0*/  @P0 BRA `(.L_x_10) ;  /* 0xffffffd800cc0947 */ /* 0x000fea000383ffff */
.L_x_1:
[----:B------:R-:W-:Y:S05]  /*26c0*/  BSYNC.RECONVERGENT B0 ;  /* 0x0000000000007941 */ /* 0x000fea0003800200 */
.L_x_0:
[----:B-----5:R-:W-:-:S13]  /*26d0*/  ISETP.GE.AND P0, PT, R0, 0x1, PT ;  /* 0x000000010000780c */ /* 0x020fda0003f06270 */
[----:B------:R-:W-:Y:S05]  /*26e0*/  @!P0 EXIT ;  /* 0x000000000000894d */ /* 0x000fea0003800000 */
[----:B------:R-:W3:Y:S01]  /*26f0*/  LDCU.64 UR4, c[0x0][0x380] ;  /* 0x00007000ff0477ac */ /* 0x000ee20008000a00 */
[----:B------:R-:W-:Y:S01]  /*2700*/  ISETP.NE.AND P0, PT, R0, 0x1, PT ;  /* 0x000000010000780c */ /* 0x000fe20003f05270 */
[----:B------:R-:W-:Y:S01]  /*2710*/  IMAD.MOV.U32 R5, RZ, RZ, RZ ;  /* 0x000000ffff057224 */ /* 0x000fe200078e00ff */
[----:B------:R-:W-:Y:S01]  /*2720*/  I2FP.F32.U32 R4, R0 ;  /* 0x0000000000047245 */ /* 0x000fe20000201000 */
[----:B------:R-:W-:Y:S01]  /*2730*/  IMAD.MOV.U32 R31, RZ, RZ, -0x2dfc5089 ;  /* 0xd203af77ff1f7424 */ /* 0x000fe200078e00ff */
[----:B---3--:R-:W-:-:S04]  /*2740*/  LEA R10, P1, R13, UR4, 0x2 ;  /* 0x000000040d0a7c11 */ /* 0x008fc8000f8210ff */
[----:B------:R-:W-:-:S05]  /*2750*/  LEA.HI.X R11, R13, UR5, RZ, 0x2, P1 ;  /* 0x000000050d0b7c11 */ /* 0x000fca00088f14ff */
[----:B------:R-:W-:Y:S05]  /*2760*/  @!P0 BRA `(.L_x_11) ;  /* 0x0000000800b48947 */ /* 0x000fea0003800000 */
[----:B------:R-:W-:Y:S01]  /*2770*/  LOP3.LUT R30, R0, 0x7ffffffe, RZ, 0xc0, !PT ;  /* 0x7ffffffe001e7812 */ /* 0x000fe200078ec0ff */
[----:B------:R-:W-:Y:S02]  /*2780*/  IMAD.MOV.U32 R6, RZ, RZ, R9 ;  /* 0x000000ffff067224 */ /* 0x000fe400078e0009 */
[----:B------:R-:W-:Y:S02]  /*2790*/  IMAD.MOV.U32 R32, RZ, RZ, R2 ;  /* 0x000000ffff207224 */ /* 0x000fe400078e0002 */
[----:B------:R-:W-:Y:S02]  /*27a0*/  IMAD.MOV.U32 R31, RZ, RZ, RZ ;  /* 0x000000ffff1f7224 */ /* 0x000fe400078e00ff */
[----:B------:R-:W-:Y:S02]  /*27b0*/  IMAD.MOV.U32 R5, RZ, RZ, RZ ;  /* 0x000000ffff057224 */ /* 0x000fe400078e00ff */
[----:B------:R-:W-:-:S07]  /*27c0*/  IMAD.MOV R30, RZ, RZ, -R30 ;  /* 0x000000ffff1e7224 */ /* 0x000fce00078e0a1e */
.L_x_20:
[----:B------:R-:W-:Y:S01]  /*27d0*/  SHF.R.U32.HI R7, RZ, 0x2, R12 ;  /* 0x00000002ff077819 */ /* 0x000fe2000001160c */
[----:B012---:R-:W-:Y:S01]  /*27e0*/  IMAD.SHL.U32 R2, R3, 0x10, RZ ;  /* 0x0000001003027824 */ /* 0x007fe200078e00ff */
[----:B------:R-:W-:Y:S01]  /*27f0*/  BSSY.RECONVERGENT B0, `(.L_x_12) ;  /* 0x0000018000007945 */ /* 0x000fe20003800200 */
[----:B------:R-:W-:Y:S01]  /*2800*/  IMAD.MOV.U32 R15, RZ, RZ, 0x2f800000 ;  /* 0x2f800000ff0f7424 */ /* 0x000fe200078e00ff */
[----:B------:R-:W-:Y:S02]  /*2810*/  LOP3.LUT R7, R7, R12, RZ, 0x3c, !PT ;  /* 0x0000000c07077212 */ /* 0x000fe400078e3cff */
[----:B------:R-:W-:-:S03]  /*2820*/  MOV R33, 0x2970 ;  /* 0x0000297000217802 */ /* 0x000fc60000000f00 */
[----:B------:R-:W-:-:S05]  /*2830*/  IMAD.SHL.U32 R9, R7, 0x2, RZ ;  /* 0x0000000207097824 */ /* 0x000fca00078e00ff */
[----:B------:R-:W-:Y:S02]  /*2840*/  LOP3.LUT R2, R7, R9, R2, 0x96, !PT ;  /* 0x0000000907027212 */ /* 0x000fe400078e9602 */
[----:B------:R-:W-:Y:S02]  /*2850*/  SHF.R.U32.HI R7, RZ, 0x2, R8 ;  /* 0x00000002ff077819 */ /* 0x000fe40000011608 */
[----:B------:R-:W-:Y:S02]  /*2860*/  LOP3.LUT R9, R2, R3, RZ, 0x3c, !PT ;  /* 0x0000000302097212 */ /* 0x000fe400078e3cff */
[----:B------:R-:W-:Y:S02]  /*2870*/  LOP3.LUT R7, R7, R8, RZ, 0x3c, !PT ;  /* 0x0000000807077212 */ /* 0x000fe400078e3cff */
[----:B------:R-:W-:Y:S01]  /*2880*/  IADD3 R2, PT, PT, R31, -0x2df6c8c4, R9 ;  /* 0xd209373c1f027810 */ /* 0x000fe20007ffe009 */
[----:B------:R-:W-:Y:S02]  /*2890*/  IMAD.SHL.U32 R12, R9, 0x10, RZ ;  /* 0x00000010090c7824 */ /* 0x000fe400078e00ff */
[----:B------:R-:W-:Y:S01]  /*28a0*/  IMAD.SHL.U32 R13, R7, 0x2, RZ ;  /* 0x00000002070d7824 */ /* 0x000fe200078e00ff */
[----:B------:R-:W-:-:S05]  /*28b0*/  I2FP.F32.U32 R2, R2 ;  /* 0x0000000200027245 */ /* 0x000fca0000201000 */
[----:B------:R-:W-:Y:S01]  /*28c0*/  FFMA R8, R2, R15, 1.1641532182693481445e-10 ;  /* 0x2f00000002087423 */ /* 0x000fe2000000000f */
[----:B------:R-:W-:-:S03]  /*28d0*/  LOP3.LUT R2, R7, R13, R12, 0x96, !PT ;  /* 0x0000000d07027212 */ /* 0x000fc600078e960c */
[----:B------:R-:W0:Y:S01]  /*28e0*/  F2F.F64.F32 R12, R8 ;  /* 0x00000008000c7310 */ /* 0x000e220000201800 */
[----:B------:R-:W-:-:S04]  /*28f0*/  LOP3.LUT R7, R2, R9, RZ, 0x3c, !PT ;  /* 0x0000000902077212 */ /* 0x000fc800078e3cff */
[----:B------:R-:W-:-:S04]  /*2900*/  IADD3 R2, PT, PT, R31, -0x2df140ff, R7 ;  /* 0xd20ebf011f027810 */ /* 0x000fc80007ffe007 */
[----:B------:R-:W-:Y:S01]  /*2910*/  I2FP.F32.U32 R14, R2 ;  /* 0x00000002000e7245 */ /* 0x000fe20000201000 */
[----:B------:R-:W-:-:S04]  /*2920*/  IMAD.MOV.U32 R2, RZ, RZ, R3 ;  /* 0x000000ffff027224 */ /* 0x000fc800078e0003 */
[----:B------:R-:W-:Y:S01]  /*2930*/  FFMA R3, R14, R15, 1.1641532182693481445e-10 ;  /* 0x2f0000000e037423 */ /* 0x000fe2000000000f */
[----:B0-----:R-:W-:Y:S02]  /*2940*/  IMAD.MOV.U32 R16, RZ, RZ, R12 ;  /* 0x000000ffff107224 */ /* 0x001fe400078e000c */
[----:B------:R-:W-:-:S07]  /*2950*/  IMAD.MOV.U32 R34, RZ, RZ, R13 ;  /* 0x000000ffff227224 */ /* 0x000fce00078e000d */
[----:B------:R-:W-:Y:S05]  /*2960*/  CALL.REL.NOINC `($_Z6get_piPfPi$__internal_accurate_pow) ;  /* 0x00000014001c7944 */ /* 0x000fea0003c00000 */
[----:B------:R-:W-:Y:S05]  /*2970*/  BSYNC.RECONVERGENT B0 ;  /* 0x0000000000007941 */ /* 0x000fea0003800200 */
.L_x_12:
[----:B------:R-:W-:Y:S01]  /*2980*/  DADD R16, R12, 2 ;  /* 0x400000000c107429 */ /* 0x000fe20000000000 */
[C---:B------:R-:W-:Y:S01]  /*2990*/  FSETP.NEU.AND P2, PT, R8.reuse, +INF , PT ;  /* 0x7f8000000800780b */ /* 0x040fe20003f4d000 */
[----:B------:R-:W0:Y:S01]  /*29a0*/  F2F.F64.F32 R12, R3 ;  /* 0x00000003000c7310 */ /* 0x000e220000201800 */
[----:B------:R-:W-:Y:S01]  /*29b0*/  FSETP.NEU.AND P0, PT, R8, RZ, PT ;  /* 0x000000ff0800720b */ /* 0x000fe20003f0d000 */
[----:B------:R-:W-:Y:S01]  /*29c0*/  BSSY.RECONVERGENT B0, `(.L_x_13) ;  /* 0x000000e000007945 */ /* 0x000fe20003800200 */
[----:B------:R-:W-:Y:S02]  /*29d0*/  MOV R33, 0x2aa0 ;  /* 0x00002aa000217802 */ /* 0x000fe40000000f00 */
[----:B------:R-:W-:Y:S02]  /*29e0*/  FSEL R15, R15, RZ, P0 ;  /* 0x000000ff0f0f7208 */ /* 0x000fe40000000000 */
[----:B------:R-:W-:Y:S02]  /*29f0*/  FSEL R14, R14, RZ, P0 ;  /* 0x000000ff0e0e7208 */ /* 0x000fe40000000000 */
[----:B------:R-:W-:-:S02]  /*2a00*/  LOP3.LUT R16, R17, 0x7ff00000, RZ, 0xc0, !PT ;  /* 0x7ff0000011107812 */ /* 0x000fc400078ec0ff */
[----:B------:R-:W-:Y:S02]  /*2a10*/  FSETP.NEU.AND P0, PT, R8, 1, PT ;  /* 0x3f8000000800780b */ /* 0x000fe40003f0d000 */
[----:B------:R-:W-:Y:S01]  /*2a20*/  ISETP.NE.AND P1, PT, R16, 0x7ff00000, PT ;  /* 0x7ff000001000780c */ /* 0x000fe20003f25270 */
[----:B0-----:R-:W-:-:S03]  /*2a30*/  IMAD.MOV.U32 R16, RZ, RZ, R12 ;  /* 0x000000ffff107224 */ /* 0x001fc600078e000c */
[----:B------:R-:W-:Y:S01]  /*2a40*/  @!P2 FSEL R15, R15, RZ, P1 ;  /* 0x000000ff0f0fa208 */ /* 0x000fe20000800000 */
[----:B------:R-:W-:Y:S01]  /*2a50*/  IMAD.MOV.U32 R34, RZ, RZ, R13 ;  /* 0x000000ffff227224 */ /* 0x000fe200078e000d */
[----:B------:R-:W-:Y:S02]  /*2a60*/  @!P2 FSEL R14, R14, +QNAN , P1 ;  /* 0x7ff000000e0ea808 */ /* 0x000fe40000800000 */
[----:B------:R-:W-:Y:S02]  /*2a70*/  FSEL R36, R15, RZ, P0 ;  /* 0x000000ff0f247208 */ /* 0x000fe40000000000 */
[----:B------:R-:W-:-:S07]  /*2a80*/  FSEL R37, R14, 1.875, P0 ;  /* 0x3ff000000e257808 */ /* 0x000fce0000000000 */
[----:B------:R-:W-:Y:S05]  /*2a90*/  CALL.REL.NOINC `($_Z6get_piPfPi$__internal_accurate_pow) ;  /* 0x0000001000d07944 */ /* 0x000fea0003c00000 */
[----:B------:R-:W-:Y:S05]  /*2aa0*/  BSYNC.RECONVERGENT B0 ;  /* 0x0000000000007941 */ /* 0x000fea0003800200 */
.L_x_13:
[----:B------:R-:W-:Y:S01]  /*2ab0*/  DADD R12, R12, 2 ;  /* 0x400000000c0c7429 */ /* 0x000fe20000000000 */
[----:B------:R-:W-:Y:S01]  /*2ac0*/  FSETP.NEU.AND P2, PT, R3, +INF , PT ;  /* 0x7f8000000300780b */ /* 0x000fe20003f4d000 */
[----:B------:R-:W-:Y:S01]  /*2ad0*/  VIADD R8, R5, 0x1 ;  /* 0x0000000105087836 */ /* 0x000fe20000000000 */
[----:B------:R-:W-:Y:S01]  /*2ae0*/  FSETP.NEU.AND P0, PT, R3, RZ, PT ;  /* 0x000000ff0300720b */ /* 0x000fe20003f0d000 */
[----:B------:R-:W-:Y:S03]  /*2af0*/  BSSY.RECONVERGENT B0, `(.L_x_14) ;  /* 0x0000019000007945 */ /* 0x000fe60003800200 */
[----:B------:R-:W-:-:S03]  /*2b00*/  FSEL R14, R14, RZ, P0 ;  /* 0x000000ff0e0e7208 */ /* 0x000fc60000000000 */
[----:B------:R-:W-:Y:S02]  /*2b10*/  LOP3.LUT R12, R13, 0x7ff00000, RZ, 0xc0, !PT ;  /* 0x7ff000000d0c7812 */ /* 0x000fe400078ec0ff */
[----:B------:R-:W-:Y:S02]  /*2b20*/  FSEL R13, R15, RZ, P0 ;  /* 0x000000ff0f0d7208 */ /* 0x000fe40000000000 */
[----:B------:R-:W-:Y:S02]  /*2b30*/  ISETP.NE.AND P1, PT, R12, 0x7ff00000, PT ;  /* 0x7ff000000c00780c */ /* 0x000fe40003f25270 */
[----:B------:R-:W-:Y:S02]  /*2b40*/  FSETP.NEU.AND P0, PT, R3, 1, PT ;  /* 0x3f8000000300780b */ /* 0x000fe40003f0d000 */
[----:B------:R-:W-:Y:S01]  /*2b50*/  @!P2 FSEL R13, R13, RZ, P1 ;  /* 0x000000ff0d0da208 */ /* 0x000fe20000800000 */
[----:B------:R-:W0:Y:S01]  /*2b60*/  MUFU.RCP R3, R4 ;  /* 0x0000000400037308 */ /* 0x000e220000001000 */
[----:B------:R-:W-:-:S02]  /*2b70*/  @!P2 FSEL R14, R14, +QNAN , P1 ;  /* 0x7ff000000e0ea808 */ /* 0x000fc40000800000 */
[----:B------:R-:W-:Y:S02]  /*2b80*/  FSEL R12, R13, RZ, P0 ;  /* 0x000000ff0d0c7208 */ /* 0x000fe40000000000 */
[----:B------:R-:W-:-:S06]  /*2b90*/  FSEL R13, R14, 1.875, P0 ;  /* 0x3ff000000e0d7808 */ /* 0x000fcc0000000000 */
[----:B------:R-:W-:Y:S01]  /*2ba0*/  DADD R36, R36, R12 ;  /* 0x0000000024247229 */ /* 0x000fe2000000000c */
[----:B0-----:R-:W-:-:S07]  /*2bb0*/  FFMA R14, -R4, R3, 1 ;  /* 0x3f800000040e7423 */ /* 0x001fce0000000103 */
[----:B------:R-:W-:Y:S01]  /*2bc0*/  DSETP.GTU.AND P0, PT, R36, 1, PT ;  /* 0x3ff000002400742a */ /* 0x000fe20003f0c000 */
[----:B------:R-:W-:-:S13]  /*2bd0*/  FFMA R3, R3, R14, R3 ;  /* 0x0000000e03037223 */ /* 0x000fda0000000003 */
[----:B------:R-:W-:-:S05]  /*2be0*/  @P0 IMAD.MOV R8, RZ, RZ, R5 ;  /* 0x000000ffff080224 */ /* 0x000fca00078e0205 */
[----:B------:R-:W-:-:S05]  /*2bf0*/  I2FP.F32.U32 R12, R8 ;  /* 0x00000008000c7245 */ /* 0x000fca0000201000 */
[----:B------:R-:W-:-:S04]  /*2c00*/  FMUL R12, R12, 4 ;  /* 0x408000000c0c7820 */ /* 0x000fc80000400000 */
[----:B------:R-:W0:Y:S01]  /*2c10*/  FCHK P0, R12, R4 ;  /* 0x000000040c007302 */ /* 0x000e220000000000 */
[----:B------:R-:W-:-:S04]  /*2c20*/  FFMA R14, R12, R3, RZ ;  /* 0x000000030c0e7223 */ /* 0x000fc800000000ff */
[----:B------:R-:W-:-:S04]  /*2c30*/  FFMA R5, -R4, R14, R12 ;  /* 0x0000000e04057223 */ /* 0x000fc8000000010c */
[----:B------:R-:W-:Y:S01]  /*2c40*/  FFMA R13, R3, R5, R14 ;  /* 0x00000005030d7223 */ /* 0x000fe2000000000e */
[----:B0-----:R-:W-:Y:S06]  /*2c50*/  @!P0 BRA `(.L_x_15) ;  /* 0x0000000000088947 */ /* 0x001fec0003800000 */
[----:B------:R-:W-:-:S07]  /*2c60*/  MOV R14, 0x2c80 ;  /* 0x00002c80000e7802 */ /* 0x000fce0000000f00 */
[----:B------:R-:W-:Y:S05]  /*2c70*/  CALL.REL.NOINC `($__internal_0_$__cuda_sm3x_div_rn_noftz_f32_slowpath) ;  /* 0x0000000800b87944 */ /* 0x000fea0003c00000 */
.L_x_15:
[----:B------:R-:W-:Y:S05]  /*2c80*/  BSYNC.RECONVERGENT B0 ;  /* 0x0000000000007941 */ /* 0x000fea0003800200 */
.L_x_14:
[----:B------:R-:W-:Y:S01]  /*2c90*/  SHF.R.U32.HI R3, RZ, 0x2, R6 ;  /* 0x00000002ff037819 */ /* 0x000fe20000011606 */
[----:B------:R-:W-:Y:S01]  /*2ca0*/  IMAD.MOV.U32 R18, RZ, RZ, 0x2f800000 ;  /* 0x2f800000ff127424 */ /* 0x000fe200078e00ff */
[----:B------:R0:W-:Y:S01]  /*2cb0*/  STG.E desc[UR6][R10.64], R13 ;  /* 0x0000000d0a007986 */ /* 0x0001e2000c101906 */
[----:B------:R-:W-:Y:S01]  /*2cc0*/  BSSY.RECONVERGENT B0, `(.L_x_16) ;  /* 0x0000018000007945 */ /* 0x000fe20003800200 */
[----:B------:R-:W-:Y:S01]  /*2cd0*/  LOP3.LUT R3, R3, R6, RZ, 0x3c, !PT ;  /* 0x0000000603037212 */ /* 0x000fe200078e3cff */
[----:B------:R-:W-:Y:S01]  /*2ce0*/  IMAD.SHL.U32 R6, R7, 0x10, RZ ;  /* 0x0000001007067824 */ /* 0x000fe200078e00ff */
        /* <DEDUP_REMOVED lines=9> */
[----:B------:R-:W-:-:S04]  /*2d80*/  I2FP.F32.U32 R3, R3 ;  /* 0x0000000300037245 */ /* 0x000fc80000201000 */
[----:B------:R-:W-:Y:S01]  /*2d90*/  LOP3.LUT R15, R5, R15, R14, 0x96, !PT ;  /* 0x0000000f050f7212 */ /* 0x000fe200078e960e */
[----:B------:R-:W-:-:S03]  /*2da0*/  FFMA R12, R3, R18, 1.1641532182693481445e-10 ;  /* 0x2f000000030c7423 */ /* 0x000fc60000000012 */
[----:B------:R-:W-:Y:S01]  /*2db0*/  LOP3.LUT R3, R15, R6, RZ, 0x3c, !PT ;  /* 0x000000060f037212 */ /* 0x000fe200078e3cff */
[----:B------:R-:W1:Y:S03]  /*2dc0*/  F2F.F64.F32 R36, R12 ;  /* 0x0000000c00247310 */ /* 0x000e660000201800 */
[----:B------:R-:W-:-:S04]  /*2dd0*/  IADD3 R5, PT, PT, R31, -0x2de63175, R3 ;  /* 0xd219ce8b1f057810 */ /* 0x000fc80007ffe003 */
[----:B------:R-:W-:-:S05]  /*2de0*/  I2FP.F32.U32 R5, R5 ;  /* 0x0000000500057245 */ /* 0x000fca0000201000 */
[----:B------:R-:W-:Y:S01]  /*2df0*/  FFMA R5, R5, R18, 1.1641532182693481445e-10 ;  /* 0x2f00000005057423 */ /* 0x000fe20000000012 */
[----:B-1----:R-:W-:Y:S02]  /*2e00*/  IMAD.MOV.U32 R16, RZ, RZ, R36 ;  /* 0x000000ffff107224 */ /* 0x002fe400078e0024 */
[----:B------:R-:W-:Y:S01]  /*2e10*/  IMAD.MOV.U32 R34, RZ, RZ, R37 ;  /* 0x000000ffff227224 */ /* 0x000fe200078e0025 */
[----:B0-----:R-:W-:Y:S06]  /*2e20*/  BAR.SYNC.DEFER_BLOCKING 0x0 ;  /* 0x0000000000007b1d */ /* 0x001fec0000010000 */
[----:B------:R-:W-:Y:S05]  /*2e30*/  CALL.REL.NOINC `($_Z6get_piPfPi$__internal_accurate_pow) ;  /* 0x0000000c00e87944 */ /* 0x000fea0003c00000 */
[----:B------:R-:W-:Y:S05]  /*2e40*/  BSYNC.RECONVERGENT B0 ;  /* 0x0000000000007941 */ /* 0x000fea0003800200 */
.L_x_16:
        /* <DEDUP_REMOVED lines=19> */
.L_x_17:
[----:B------:R-:W-:Y:S01]  /*2f80*/  DADD R36, R36, 2 ;  /* 0x4000000024247429 */ /* 0x000fe20000000000 */
[C---:B------:R-:W-:Y:S01]  /*2f90*/  FSETP.NEU.AND P2, PT, R5.reuse, +INF , PT ;  /* 0x7f8000000500780b */ /* 0x040fe20003f4d000 */
[----:B------:R-:W-:Y:S01]  /*2fa0*/  BSSY.RECONVERGENT B0, `(.L_x_18) ;  /* 0x000001c000007945 */ /* 0x000fe20003800200 */
[----:B------:R-:W-:-:S04]  /*2fb0*/  FSETP.NEU.AND P0, PT, R5, RZ, PT ;  /* 0x000000ff0500720b */ /* 0x000fc80003f0d000 */
[----:B------:R-:W-:Y:S02]  /*2fc0*/  FSEL R15, R15, RZ, P0 ;  /* 0x000000ff0f0f7208 */ /* 0x000fe40000000000 */
[----:B------:R-:W-:Y:S02]  /*2fd0*/  FSEL R16, R14, RZ, P0 ;  /* 0x000000ff0e107208 */ /* 0x000fe40000000000 */
[----:B------:R-:W-:Y:S02]  /*2fe0*/  LOP3.LUT R36, R37, 0x7ff00000, RZ, 0xc0, !PT ;  /* 0x7ff0000025247812 */ /* 0x000fe400078ec0ff */
[----:B------:R-:W-:Y:S01]  /*2ff0*/  FSETP.NEU.AND P0, PT, R5, 1, PT ;  /* 0x3f8000000500780b */ /* 0x000fe20003f0d000 */
[----:B------:R-:W-:Y:S01]  /*3000*/  VIADD R5, R8, 0x1 ;  /* 0x0000000108057836 */ /* 0x000fe20000000000 */
[----:B------:R-:W-:-:S04]  /*3010*/  ISETP.NE.AND P1, PT, R36, 0x7ff00000, PT ;  /* 0x7ff000002400780c */ /* 0x000fc80003f25270 */
[----:B------:R-:W-:Y:S02]  /*3020*/  @!P2 FSEL R15, R15, RZ, P1 ;  /* 0x000000ff0f0fa208 */ /* 0x000fe40000800000 */
[----:B------:R-:W-:Y:S02]  /*3030*/  @!P2 FSEL R16, R16, +QNAN , P1 ;  /* 0x7ff000001010a808 */ /* 0x000fe40000800000 */
[----:B------:R-:W-:Y:S02]  /*3040*/  FSEL R14, R15, RZ, P0 ;  /* 0x000000ff0f0e7208 */ /* 0x000fe40000000000 */
[----:B------:R-:W-:-:S06]  /*3050*/  FSEL R15, R16, 1.875, P0 ;  /* 0x3ff00000100f7808 */ /* 0x000fcc0000000000 */
[----:B------:R-:W-:-:S08]  /*3060*/  DADD R12, R12, R14 ;  /* 0x000000000c0c7229 */ /* 0x000fd0000000000e */
[----:B------:R-:W-:Y:S02]  /*3070*/  DSETP.GTU.AND P0, PT, R12, 1, PT ;  /* 0x3ff000000c00742a */ /* 0x000fe40003f0c000 */
[----:B------:R-:W0:-:S12]  /*3080*/  MUFU.RCP R13, R4 ;  /* 0x00000004000d7308 */ /* 0x000e180000001000 */
[----:B------:R-:W-:-:S05]  /*3090*/  @P0 IMAD.MOV R5, RZ, RZ, R8 ;  /* 0x000000ffff050224 */ /* 0x000fca00078e0208 */
[----:B------:R-:W-:Y:S01]  /*30a0*/  I2FP.F32.U32 R8, R5 ;  /* 0x0000000500087245 */ /* 0x000fe20000201000 */
[----:B0-----:R-:W-:-:S04]  /*30b0*/  FFMA R12, -R4, R13, 1 ;  /* 0x3f800000040c7423 */ /* 0x001fc8000000010d */
[----:B------:R-:W-:Y:S01]  /*30c0*/  FMUL R15, R8, 4 ;  /* 0x40800000080f7820 */ /* 0x000fe20000400000 */
[----:B------:R-:W-:-:S03]  /*30d0*/  FFMA R8, R13, R12, R13 ;  /* 0x0000000c0d087223 */ /* 0x000fc6000000000d */
[----:B------:R-:W0:Y:S01]  /*30e0*/  FCHK P0, R15, R4 ;  /* 0x000000040f007302 */ /* 0x000e220000000000 */
[----:B------:R-:W-:-:S04]  /*30f0*/  FFMA R13, R8, R15, RZ ;  /* 0x0000000f080d7223 */ /* 0x000fc800000000ff */
[----:B------:R-:W-:-:S04]  /*3100*/  FFMA R12, -R4, R13, R15 ;  /* 0x0000000d040c7223 */ /* 0x000fc8000000010f */
[----:B------:R-:W-:Y:S01]  /*3110*/  FFMA R13, R8, R12, R13 ;  /* 0x0000000c080d7223 */ /* 0x000fe2000000000d */
[----:B0-----:R-:W-:Y:S06]  /*3120*/  @!P0 BRA `(.L_x_19) ;  /* 0x00000000000c8947 */ /* 0x001fec0003800000 */
[----:B------:R-:W-:Y:S01]  /*3130*/  IMAD.MOV.U32 R12, RZ, RZ, R15 ;  /* 0x000000ffff0c7224 */ /* 0x000fe200078e000f */
[----:B------:R-:W-:-:S07]  /*3140*/  MOV R14, 0x3160 ;  /* 0x00003160000e7802 */ /* 0x000fce0000000f00 */
[----:B------:R-:W-:Y:S05]  /*3150*/  CALL.REL.NOINC `($__internal_0_$__cuda_sm3x_div_rn_noftz_f32_slowpath) ;  /* 0x0000000400807944 */ /* 0x000fea0003c00000 */
.L_x_19:
[----:B------:R-:W-:Y:S05]  /*3160*/  BSYNC.RECONVERGENT B0 ;  /* 0x0000000000007941 */ /* 0x000fea0003800200 */
.L_x_18:
[----:B------:R-:W-:Y:S01]  /*3170*/  VIADD R30, R30, 0x2 ;  /* 0x000000021e1e7836 */ /* 0x000fe20000000000 */
[----:B------:R3:W-:Y:S01]  /*3180*/  STG.E desc[UR6][R10.64], R13 ;  /* 0x0000000d0a007986 */ /* 0x0007e2000c101906 */
[----:B------:R-:W-:Y:S02]  /*3190*/  IMAD.MOV.U32 R32, RZ, RZ, R6 ;  /* 0x000000ffff207224 */ /* 0x000fe400078e0006 */
[----:B------:R-:W-:Y:S01]  /*31a0*/  VIADD R31, R31, 0x161f14 ;  /* 0x00161f141f1f7836 */ /* 0x000fe20000000000 */
[----:B------:R-:W-:Y:S01]  /*31b0*/  BAR.SYNC.DEFER_BLOCKING 0x0 ;  /* 0x0000000000007b1d */ /* 0x000fe20000010000 */
[----:B------:R-:W-:Y:S01]  /*31c0*/  ISETP.NE.AND P0, PT, R30, RZ, PT ;  /* 0x000000ff1e00720c */ /* 0x000fe20003f05270 */
[----:B------:R-:W-:Y:S02]  /*31d0*/  IMAD.MOV.U32 R6, RZ, RZ, R7 ;  /* 0x000000ffff067224 */ /* 0x000fe400078e0007 */
[----:B------:R-:W-:Y:S02]  /*31e0*/  IMAD.MOV.U32 R12, RZ, RZ, R2 ;  /* 0x000000ffff0c7224 */ /* 0x000fe400078e0002 */
[----:B------:R-:W-:-:S08]  /*31f0*/  IMAD.MOV.U32 R8, RZ, RZ, R9 ;  /* 0x000000ffff087224 */ /* 0x000fd000078e0009 */
[----:B---3--:R-:W-:Y:S05]  /*3200*/  @P0 BRA `(.L_x_20) ;  /* 0xfffffff400700947 */ /* 0x008fea000383ffff */
[----:B------:R-:W-:Y:S02]  /*3210*/  VIADD R31, R31, 0xd203af77 ;  /* 0xd203af771f1f7836 */ /* 0x000fe40000000000 */
[----:B------:R-:W-:Y:S02]  /*3220*/  IMAD.MOV.U32 R12, RZ, RZ, R2 ;  /* 0x000000ffff0c7224 */ /* 0x000fe400078e0002 */
[----:B------:R-:W-:-:S07]  /*3230*/  IMAD.MOV.U32 R8, RZ, RZ, R9 ;  /* 0x000000ffff087224 */ /* 0x000fce00078e0009 */
.L_x_11:
[----:B------:R-:W-:-:S04]  /*3240*/  LOP3.LUT R0, R0, 0x1, RZ, 0xc0, !PT ;  /* 0x0000000100007812 */ /* 0x000fc800078ec0ff */
[----:B------:R-:W-:-:S13]  /*3250*/  ISETP.NE.U32.AND P0, PT, R0, 0x1, PT ;  /* 0x000000010000780c */ /* 0x000fda0003f05070 */
[----:B------:R-:W-:Y:S05]  /*3260*/  @P0 EXIT ;  /* 0x000000000000094d */ /* 0x000fea0003800000 */
[----:B------:R-:W-:Y:S01]  /*3270*/  SHF.R.U32.HI R7, RZ, 0x2, R12 ;  /* 0x00000002ff077819 */ /* 0x000fe2000001160c */
[----:B------:R-:W-:Y:S01]  /*3280*/  IMAD.SHL.U32 R0, R3, 0x10, RZ ;  /* 0x0000001003007824 */ /* 0x000fe200078e00ff */
[----:B------:R-:W-:Y:S01]  /*3290*/  BSSY.RECONVERGENT B0, `(.L_x_21) ;  /* 0x0000017000007945 */ /* 0x000fe20003800200 */
[----:B012---:R-:W-:Y:S01]  /*32a0*/  IMAD.MOV.U32 R9, RZ, RZ, 0x2f800000 ;  /* 0x2f800000ff097424 */ /* 0x007fe200078e00ff */
[----:B------:R-:W-:Y:S02]  /*32b0*/  LOP3.LUT R7, R7, R12, RZ, 0x3c, !PT ;  /* 0x0000000c07077212 */ /* 0x000fe400078e3cff */
[----:B------:R-:W-:-:S03]  /*32c0*/  MOV R33, 0x3400 ;  /* 0x0000340000217802 */ /* 0x000fc60000000f00 */
[----:B------:R-:W-:-:S05]  /*32d0*/  IMAD.SHL.U32 R2, R7, 0x2, RZ ;  /* 0x0000000207027824 */ /* 0x000fca00078e00ff */
[----:B------:R-:W-:-:S04]  /*32e0*/  LOP3.LUT R0, R7, R2, R0, 0x96, !PT ;  /* 0x0000000207007212 */ /* 0x000fc800078e9600 */
[----:B------:R-:W-:Y:S02]  /*32f0*/  LOP3.LUT R2, R0, R3, RZ, 0x3c, !PT ;  /* 0x0000000300027212 */ /* 0x000fe400078e3cff */
[----:B------:R-:W-:Y:S02]  /*3300*/  SHF.R.U32.HI R3, RZ, 0x2, R8 ;  /* 0x00000002ff037819 */ /* 0x000fe40000011608 */
[----:B------:R-:W-:Y:S01]  /*3310*/  IADD3 R0, PT, PT, R31, 0x587c5, R2 ;  /* 0x000587c51f007810 */ /* 0x000fe20007ffe002 */
[----:B------:R-:W-:Y:S01]  /*3320*/  IMAD.SHL.U32 R6, R2, 0x10, RZ ;  /* 0x0000001002067824 */ /* 0x000fe200078e00ff */
[----:B------:R-:W-:Y:S02]  /*3330*/  LOP3.LUT R3, R3, R8, RZ, 0x3c, !PT ;  /* 0x0000000803037212 */ /* 0x000fe400078e3cff */
[----:B------:R-:W-:-:S03]  /*3340*/  I2FP.F32.U32 R0, R0 ;  /* 0x0000000000007245 */ /* 0x000fc60000201000 */
[----:B------:R-:W-:Y:S02]  /*3350*/  IMAD.SHL.U32 R7, R3, 0x2, RZ ;  /* 0x0000000203077824 */ /* 0x000fe400078e00ff */
[----:B------:R-:W-:-:S03]  /*3360*/  FFMA R0, R0, R9, 1.1641532182693481445e-10 ;  /* 0x2f00000000007423 */ /* 0x000fc60000000009 */
[----:B------:R-:W-:Y:S02]  /*3370*/  LOP3.LUT R3, R3, R7, R6, 0x96, !PT ;  /* 0x0000000703037212 */ /* 0x000fe400078e9606 */
[----:B------:R-:W0:Y:S02]  /*3380*/  F2F.F64.F32 R6, R0 ;  /* 0x0000000000067310 */ /* 0x000e240000201800 */
[----:B------:R-:W-:-:S04]  /*3390*/  LOP3.LUT R2, R3, R2, RZ, 0x3c, !PT ;  /* 0x0000000203027212 */ /* 0x000fc800078e3cff */
[----:B------:R-:W-:-:S04]  /*33a0*/  IADD3 R2, PT, PT, R31, 0xb0f8a, R2 ;  /* 0x000b0f8a1f027810 */ /* 0x000fc80007ffe002 */
[----:B------:R-:W-:Y:S01]  /*33b0*/  I2FP.F32.U32 R2, R2 ;  /* 0x0000000200027245 */ /* 0x000fe20000201000 */
[----:B0-----:R-:W-:-:S04]  /*33c0*/  IMAD.MOV.U32 R16, RZ, RZ, R6 ;  /* 0x000000ffff107224 */ /* 0x001fc800078e0006 */
[----:B------:R-:W-:Y:S01]  /*33d0*/  FFMA R2, R2, R9, 1.1641532182693481445e-10 ;  /* 0x2f00000002027423 */ /* 0x000fe20000000009 */
[----:B------:R-:W-:-:S07]  /*33e0*/  IMAD.MOV.U32 R34, RZ, RZ, R7 ;  /* 0x000000ffff227224 */ /* 0x000fce00078e0007 */
[----:B------:R-:W-:Y:S05]  /*33f0*/  CALL.REL.NOINC `($_Z6get_piPfPi$__internal_accurate_pow) ;  /* 0x0000000800787944 */ /* 0x000fea0003c00000 */
[----:B------:R-:W-:Y:S05]  /*3400*/  BSYNC.RECONVERGENT B0 ;  /* 0x0000000000007941 */ /* 0x000fea0003800200 */
.L_x_21:
[----:B------:R-:W-:Y:S01]  /*3410*/  DADD R8, R6, 2 ;  /* 0x4000000006087429 */ /* 0x000fe20000000000 */
[C---:B------:R-:W-:Y:S01]  /*3420*/  FSETP.NEU.AND P2, PT, R0.reuse, +INF , PT ;  /* 0x7f8000000000780b */ /* 0x040fe20003f4d000 */
[----:B------:R-:W0:Y:S01]  /*3430*/  F2F.F64.F32 R6, R2 ;  /* 0x0000000200067310 */ /* 0x000e220000201800 */
[----:B------:R-:W-:Y:S01]  /*3440*/  FSETP.NEU.AND P0, PT, R0, RZ, PT ;  /* 0x000000ff0000720b */ /* 0x000fe20003f0d000 */
[----:B------:R-:W-:Y:S01]  /*3450*/  BSSY.RECONVERGENT B0, `(.L_x_22) ;  /* 0x000000e000007945 */ /* 0x000fe20003800200 */
[----:B------:R-:W-:Y:S02]  /*3460*/  MOV R33, 0x3530 ;  /* 0x0000353000217802 */ /* 0x000fe40000000f00 */
[----:B------:R-:W-:-:S03]  /*3470*/  FSEL R14, R14, RZ, P0 ;  /* 0x000000ff0e0e7208 */ /* 0x000fc60000000000 */
[----:B------:R-:W-:-:S04]  /*3480*/  LOP3.LUT R8, R9, 0x7ff00000, RZ, 0xc0, !PT ;  /* 0x7ff0000009087812 */ /* 0x000fc800078ec0ff */
[----:B------:R-:W-:Y:S02]  /*3490*/  ISETP.NE.AND P1, PT, R8, 0x7ff00000, PT ;  /* 0x7ff000000800780c */ /* 0x000fe40003f25270 */
[----:B------:R-:W-:Y:S01]  /*34a0*/  FSEL R8, R15, RZ, P0 ;  /* 0x000000ff0f087208 */ /* 0x000fe20000000000 */
[----:B0-----:R-:W-:Y:S01]  /*34b0*/  IMAD.MOV.U32 R16, RZ, RZ, R6 ;  /* 0x000000ffff107224 */ /* 0x001fe200078e0006 */
[----:B------:R-:W-:Y:S01]  /*34c0*/  FSETP.NEU.AND P0, PT, R0, 1, PT ;  /* 0x3f8000000000780b */ /* 0x000fe20003f0d000 */
[----:B------:R-:W-:Y:S01]  /*34d0*/  IMAD.MOV.U32 R34, RZ, RZ, R7 ;  /* 0x000000ffff227224 */ /* 0x000fe200078e0007 */
[----:B------:R-:W-:Y:S02]  /*34e0*/  @!P2 FSEL R8, R8, RZ, P1 ;  /* 0x000000ff0808a208 */ /* 0x000fe40000800000 */
[----:B------:R-:W-:Y:S02]  /*34f0*/  @!P2 FSEL R14, R14, +QNAN , P1 ;  /* 0x7ff000000e0ea808 */ /* 0x000fe40000800000 */
[----:B------:R-:W-:-:S02]  /*3500*/  FSEL R8, R8, RZ, P0 ;  /* 0x000000ff08087208 */ /* 0x000fc40000000000 */
[----:B------:R-:W-:-:S07]  /*3510*/  FSEL R9, R14, 1.875, P0 ;  /* 0x3ff000000e097808 */ /* 0x000fce0000000000 */
[----:B------:R-:W-:Y:S05]  /*3520*/  CALL.REL.NOINC `($_Z6get_piPfPi$__internal_accurate_pow) ;  /* 0x00000008002c7944 */ /* 0x000fea0003c00000 */
[----:B------:R-:W-:Y:S05]  /*3530*/  BSYNC.RECONVERGENT B0 ;  /* 0x0000000000007941 */ /* 0x000fea0003800200 */
.L_x_22:
[----:B------:R-:W-:Y:S01]  /*3540*/  DADD R6, R6, 2 ;  /* 0x4000000006067429 */ /* 0x000fe20000000000 */
[C---:B------:R-:W-:Y:S01]  /*3550*/  FSETP.NEU.AND P2, PT, R2.reuse, +INF , PT ;  /* 0x7f8000000200780b */ /* 0x040fe20003f4d000 */
[----:B------:R-:W-:Y:S01]  /*3560*/  VIADD R0, R5, 0x1 ;  /* 0x0000000105007836 */ /* 0x000fe20000000000 */
[----:B------:R-:W-:Y:S01]  /*3570*/  FSETP.NEU.AND P0, PT, R2, RZ, PT ;  /* 0x000000ff0200720b */ /* 0x000fe20003f0d000 */
[----:B------:R-:W-:Y:S03]  /*3580*/  BSSY.RECONVERGENT B0, `(.L_x_23) ;  /* 0x000001a000007945 */ /* 0x000fe60003800200 */
[----:B------:R-:W-:Y:S02]  /*3590*/  FSEL R3, R15, RZ, P0 ;  /* 0x000000ff0f037208 */ /* 0x000fe40000000000 */
[----:B------:R-:W-:Y:S02]  /*35a0*/  FSEL R14, R14, RZ, P0 ;  /* 0x000000ff0e0e7208 */ /* 0x000fe40000000000 */
[----:B------:R-:W-:-:S02]  /*35b0*/  LOP3.LUT R6, R7, 0x7ff00000, RZ, 0xc0, !PT ;  /* 0x7ff0000007067812 */ /* 0x000fc400078ec0ff */
[----:B------:R-:W-:Y:S02]  /*35c0*/  FSETP.NEU.AND P0, PT, R2, 1, PT ;  /* 0x3f8000000200780b */ /* 0x000fe40003f0d000 */
[----:B------:R-:W-:-:S04]  /*35d0*/  ISETP.NE.AND P1, PT, R6, 0x7ff00000, PT ;  /* 0x7ff000000600780c */ /* 0x000fc80003f25270 */
[----:B------:R-:W-:Y:S02]  /*35e0*/  @!P2 FSEL R3, R3, RZ, P1 ;  /* 0x000000ff0303a208 */ /* 0x000fe40000800000 */
[----:B------:R-:W-:Y:S02]  /*35f0*/  @!P2 FSEL R14, R14, +QNAN , P1 ;  /* 0x7ff000000e0ea808 */ /* 0x000fe40000800000 */
[----:B------:R-:W-:Y:S02]  /*3600*/  FSEL R2, R3, RZ, P0 ;  /* 0x000000ff03027208 */ /* 0x000fe40000000000 */
[----:B------:R-:W-:-:S06]  /*3610*/  FSEL R3, R14, 1.875, P0 ;  /* 0x3ff000000e037808 */ /* 0x000fcc0000000000 */
[----:B------:R-:W-:Y:S01]  /*3620*/  DADD R8, R8, R2 ;  /* 0x0000000008087229 */ /* 0x000fe20000000002 */
[----:B------:R-:W0:Y:S07]  /*3630*/  MUFU.RCP R3, R4 ;  /* 0x0000000400037308 */ /* 0x000e2e0000001000 */
[----:B------:R-:W-:Y:S01]  /*3640*/  DSETP.GTU.AND P0, PT, R8, 1, PT ;  /* 0x3ff000000800742a */ /* 0x000fe20003f0c000 */
[----:B0-----:R-:W-:-:S13]  /*3650*/  FFMA R2, -R4, R3, 1 ;  /* 0x3f80000004027423 */ /* 0x001fda0000000103 */
[----:B------:R-:W-:-:S05]  /*3660*/  @P0 IMAD.MOV R0, RZ, RZ, R5 ;  /* 0x000000ffff000224 */ /* 0x000fca00078e0205 */
[----:B------:R-:W-:-:S05]  /*3670*/  I2FP.F32.U32 R0, R0 ;  /* 0x0000000000007245 */ /* 0x000fca0000201000 */
[----:B------:R-:W-:Y:S01]  /*3680*/  FMUL R12, R0, 4 ;  /* 0x40800000000c7820 */ /* 0x000fe20000400000 */
[----:B------:R-:W-:-:S03]  /*3690*/  FFMA R0, R3, R2, R3 ;  /* 0x0000000203007223 */ /* 0x000fc60000000003 */
[----:B------:R-:W0:Y:S01]  /*36a0*/  FCHK P0, R12, R4 ;  /* 0x000000040c007302 */ /* 0x000e220000000000 */
[----:B------:R-:W-:-:S04]  /*36b0*/  FFMA R3, R0, R12, RZ ;  /* 0x0000000c00037223 */ /* 0x000fc800000000ff */
[----:B------:R-:W-:-:S04]  /*36c0*/  FFMA R2, -R4, R3, R12 ;  /* 0x0000000304027223 */ /* 0x000fc8000000010c */
[----:B------:R-:W-:Y:S01]  /*36d0*/  FFMA R3, R0, R2, R3 ;  /* 0x0000000200037223 */ /* 0x000fe20000000003 */
[----:B0-----:R-:W-:Y:S06]  /*36e0*/  @!P0 BRA `(.L_x_24) ;  /* 0x00000000000c8947 */ /* 0x001fec0003800000 */
[----:B------:R-:W-:-:S07]  /*36f0*/  MOV R14, 0x3710 ;  /* 0x00003710000e7802 */ /* 0x000fce0000000f00 */
[----:B------:R-:W-:Y:S05]  /*3700*/  CALL.REL.NOINC `($__internal_0_$__cuda_sm3x_div_rn_noftz_f32_slowpath) ;  /* 0x0000000000147944 */ /* 0x000fea0003c00000 */
[----:B------:R-:W-:-:S07]  /*3710*/  IMAD.MOV.U32 R3, RZ, RZ, R13 ;  /* 0x000000ffff037224 */ /* 0x000fce00078e000d */
.L_x_24:
[----:B------:R-:W-:Y:S05]  /*3720*/  BSYNC.RECONVERGENT B0 ;  /* 0x0000000000007941 */ /* 0x000fea0003800200 */
.L_x_23:
[----:B------:R-:W-:Y:S01]  /*3730*/  STG.E desc[UR6][R10.64], R3 ;  /* 0x000000030a007986 */ /* 0x000fe2000c101906 */
[----:B------:R-:W-:Y:S06]  /*3740*/  BAR.SYNC.DEFER_BLOCKING 0x0 ;  /* 0x0000000000007b1d */ /* 0x000fec0000010000 */
[----:B------:R-:W-:Y:S05]  /*3750*/  EXIT ;  /* 0x000000000000794d */ /* 0x000fea0003800000 */
        .weak           $__internal_0_$__cuda_sm3x_div_rn_noftz_f32_slowpath
        .type           $__internal_0_$__cuda_sm3x_div_rn_noftz_f32_slowpath,@function
        .size           $__internal_0_$__cuda_sm3x_div_rn_noftz_f32_slowpath,($_Z6get_piPfPi$__internal_accurate_pow - $__internal_0_$__cuda_sm3x_div_rn_noftz_f32_slowpath)
$__internal_0_$__cuda_sm3x_div_rn_noftz_f32_slowpath:
[----:B------:R-:W-:Y:S01]  /*3760*/  SHF.R.U32.HI R15, RZ, 0x17, R4 ;  /* 0x00000017ff0f7819 */ /* 0x000fe20000011604 */
[----:B------:R-:W-:Y:S01]  /*3770*/  BSSY.RECONVERGENT B1, `(.L_x_25) ;  /* 0x0000063000017945 */ /* 0x000fe20003800200 */
[----:B------:R-:W-:Y:S01]  /*3780*/  SHF.R.U32.HI R13, RZ, 0x17, R12 ;  /* 0x00000017ff0d7819 */ /* 0x000fe2000001160c */
[----:B------:R-:W-:Y:S01]  /*3790*/  IMAD.MOV.U32 R17, RZ, RZ, R4 ;  /* 0x000000ffff117224 */ /* 0x000fe200078e0004 */
[----:B------:R-:W-:Y:S02]  /*37a0*/  LOP3.LUT R15, R15, 0xff, RZ, 0xc0, !PT ;  /* 0x000000ff0f0f7812 */ /* 0x000fe400078ec0ff */
[----:B------:R-:W-:-:S03]  /*37b0*/  LOP3.LUT R20, R13, 0xff, RZ, 0xc0, !PT ;  /* 0x000000ff0d147812 */ /* 0x000fc600078ec0ff */
[----:B------:R-:W-:Y:S02]  /*37c0*/  VIADD R18, R15, 0xffffffff ;  /* 0xffffffff0f127836 */ /* 0x000fe40000000000 */
[----:B------:R-:W-:-:S03]  /*37d0*/  VIADD R16, R20, 0xffffffff ;  /* 0xffffffff14107836 */ /* 0x000fc60000000000 */
[----:B------:R-:W-:-:S04]  /*37e0*/  ISETP.GT.U32.AND P0, PT, R18, 0xfd, PT ;  /* 0x000000fd1200780c */ /* 0x000fc80003f04070 */
[----:B------:R-:W-:-:S13]  /*37f0*/  ISETP.GT.U32.OR P0, PT, R16, 0xfd, P0 ;  /* 0x000000fd1000780c */ /* 0x000fda0000704470 */
[----:B------:R-:W-:Y:S01]  /*3800*/  @!P0 IMAD.MOV.U32 R13, RZ, RZ, RZ ;  /* 0x000000ffff0d8224 */ /* 0x000fe200078e00ff */
[----:B------:R-:W-:Y:S06]  /*3810*/  @!P0 BRA `(.L_x_26) ;  /* 0x00000000005c8947 */ /* 0x000fec0003800000 */
[----:B------:R-:W-:Y:S02]  /*3820*/  FSETP.GTU.FTZ.AND P0, PT, |R12|, +INF , PT ;  /* 0x7f8000000c00780b */ /* 0x000fe40003f1c200 */
[----:B------:R-:W-:-:S04]  /*3830*/  FSETP.GTU.FTZ.AND P1, PT, |R4|, +INF , PT ;  /* 0x7f8000000400780b */ /* 0x000fc80003f3c200 */
[----:B------:R-:W-:-:S13]  /*3840*/  PLOP3.LUT P0, PT, P0, P1, PT, 0xf8, 0x8f ;  /* 0x00000000008f781c */ /* 0x000fda0000703f70 */
[----:B------:R-:W-:Y:S05]  /*3850*/  @P0 BRA `(.L_x_27) ;  /* 0x00000004004c0947 */ /* 0x000fea0003800000 */
[----:B------:R-:W-:-:S13]  /*3860*/  LOP3.LUT P0, RZ, R17, 0x7fffffff, R12, 0xc8, !PT ;  /* 0x7fffffff11ff7812 */ /* 0x000fda000780c80c */
[----:B------:R-:W-:Y:S05]  /*3870*/  @!P0 BRA `(.L_x_28) ;  /* 0x00000004003c8947 */ /* 0x000fea0003800000 */
[----:B------:R-:W-:Y:S02]  /*3880*/  FSETP.NEU.FTZ.AND P0, PT, |R12|, +INF , PT ;  /* 0x7f8000000c00780b */ /* 0x000fe40003f1d200 */
[----:B------:R-:W-:Y:S02]  /*3890*/  FSETP.NEU.FTZ.AND P2, PT, |R4|, +INF , PT ;  /* 0x7f8000000400780b */ /* 0x000fe40003f5d200 */
[----:B------:R-:W-:-:S11]  /*38a0*/  FSETP.NEU.FTZ.AND P1, PT, |R12|, +INF , PT ;  /* 0x7f8000000c00780b */ /* 0x000fd60003f3d200 */
[----:B------:R-:W-:Y:S05]  /*38b0*/  @!P2 BRA !P0, `(.L_x_28) ;  /* 0x00000004002ca947 */ /* 0x000fea0004000000 */
[----:B------:R-:W-:-:S04]  /*38c0*/  LOP3.LUT P0, RZ, R12, 0x7fffffff, RZ, 0xc0, !PT ;  /* 0x7fffffff0cff7812 */ /* 0x000fc8000780c0ff */
[----:B------:R-:W-:-:S13]  /*38d0*/  PLOP3.LUT P0, PT, P2, P0, PT, 0x2f, 0xf2 ;  /* 0x0000000000f2781c */ /* 0x000fda0001700577 */
[----:B------:R-:W-:Y:S05]  /*38e0*/  @P0 BRA `(.L_x_29) ;  /* 0x0000000400180947 */ /* 0x000fea0003800000 */
[----:B------:R-:W-:-:S04]  /*38f0*/  LOP3.LUT P0, RZ, R17, 0x7fffffff, RZ, 0xc0, !PT ;  /* 0x7fffffff11ff7812 */ /* 0x000fc8000780c0ff */
[----:B------:R-:W-:-:S13]  /*3900*/  PLOP3.LUT P0, PT, P1, P0, PT, 0x2f, 0xf2 ;  /* 0x0000000000f2781c */ /* 0x000fda0000f00577 */
[----:B------:R-:W-:Y:S05]  /*3910*/  @P0 BRA `(.L_x_30) ;  /* 0x0000000400000947 */ /* 0x000fea0003800000 */
[----:B------:R-:W-:Y:S02]  /*3920*/  ISETP.GE.AND P0, PT, R16, RZ, PT ;  /* 0x000000ff1000720c */ /* 0x000fe40003f06270 */
[----:B------:R-:W-:-:S11]  /*3930*/  ISETP.GE.AND P1, PT, R18, RZ, PT ;  /* 0x000000ff1200720c */ /* 0x000fd60003f26270 */
[----:B------:R-:W-:Y:S02]  /*3940*/  @P0 IMAD.MOV.U32 R13, RZ, RZ, RZ ;  /* 0x000000ffff0d0224 */ /* 0x000fe400078e00ff */
[----:B------:R-:W-:Y:S01]  /*3950*/  @!P0 FFMA R12, R12, 1.84467440737095516160e+19, RZ ;  /* 0x5f8000000c0c8823 */ /* 0x000fe200000000ff */
[----:B------:R-:W-:Y:S02]  /*3960*/  @!P0 IMAD.MOV.U32 R13, RZ, RZ, -0x40 ;  /* 0xffffffc0ff0d8424 */ /* 0x000fe400078e00ff */
[----:B------:R-:W-:Y:S02]  /*3970*/  @!P1 FFMA R17, R4, 1.84467440737095516160e+19, RZ ;  /* 0x5f80000004119823 */ /* 0x000fe400000000ff */
[----:B------:R-:W-:-:S07]  /*3980*/  @!P1 VIADD R13, R13, 0x40 ;  /* 0x000000400d0d9836 */ /* 0x000fce0000000000 */
.L_x_26:
[----:B------:R-:W-:Y:S01]  /*3990*/  LEA R16, R15, 0xc0800000, 0x17 ;  /* 0xc08000000f107811 */ /* 0x000fe200078eb8ff */
[----:B------:R-:W-:Y:S04]  /*39a0*/  BSSY.RECONVERGENT B2, `(.L_x_31) ;  /* 0x0000036000027945 */ /* 0x000fe80003800200 */
[----:B------:R-:W-:Y:S02]  /*39b0*/  IMAD.IADD R17, R17, 0x1, -R16 ;  /* 0x0000000111117824 */ /* 0x000fe400078e0a10 */
[----:B------:R-:W-:Y:S02]  /*39c0*/  VIADD R16, R20, 0xffffff81 ;  /* 0xffffff8114107836 */ /* 0x000fe40000000000 */
[----:B------:R-:W0:Y:S01]  /*39d0*/  MUFU.RCP R18, R17 ;  /* 0x0000001100127308 */ /* 0x000e220000001000 */
[----:B------:R-:W-:Y:S01]  /*39e0*/  FADD.FTZ R19, -R17, -RZ ;  /* 0x800000ff11137221 */ /* 0x000fe20000010100 */
[C---:B------:R-:W-:Y:S01]  /*39f0*/  IMAD R12, R16.reuse, -0x800000, R12 ;  /* 0xff800000100c7824 */ /* 0x040fe200078e020c */
[----:B------:R-:W-:-:S05]  /*3a00*/  IADD3 R16, PT, PT, R16, 0x7f, -R15 ;  /* 0x0000007f10107810 */ /* 0x000fca0007ffe80f */
[----:B------:R-:W-:Y:S02]  /*3a10*/  IMAD.IADD R16, R16, 0x1, R13 ;  /* 0x0000000110107824 */ /* 0x000fe400078e020d */
[----:B0-----:R-:W-:-:S04]  /*3a20*/  FFMA R21, R18, R19, 1 ;  /* 0x3f80000012157423 */ /* 0x001fc80000000013 */
[----:B------:R-:W-:-:S04]  /*3a30*/  FFMA R23, R18, R21, R18 ;  /* 0x0000001512177223 */ /* 0x000fc80000000012 */
[----:B------:R-:W-:-:S04]  /*3a40*/  FFMA R18, R12, R23, RZ ;  /* 0x000000170c127223 */ /* 0x000fc800000000ff */
[----:B------:R-:W-:-:S04]  /*3a50*/  FFMA R21, R19, R18, R12 ;  /* 0x0000001213157223 */ /* 0x000fc8000000000c */
[----:B------:R-:W-:-:S04]  /*3a60*/  FFMA R18, R23, R21, R18 ;  /* 0x0000001517127223 */ /* 0x000fc80000000012 */
[----:B------:R-:W-:-:S04]  /*3a70*/  FFMA R19, R19, R18, R12 ;  /* 0x0000001213137223 */ /* 0x000fc8000000000c */
[----:B------:R-:W-:-:S05]  /*3a80*/  FFMA R12, R23, R19, R18 ;  /* 0x00000013170c7223 */ /* 0x000fca0000000012 */
[----:B------:R-:W-:-:S04]  /*3a90*/  SHF.R.U32.HI R15, RZ, 0x17, R12 ;  /* 0x00000017ff0f7819 */ /* 0x000fc8000001160c */
[----:B------:R-:W-:-:S05]  /*3aa0*/  LOP3.LUT R15, R15, 0xff, RZ, 0xc0, !PT ;  /* 0x000000ff0f0f7812 */ /* 0x000fca00078ec0ff */
[----:B------:R-:W-:-:S04]  /*3ab0*/  IMAD.IADD R17, R15, 0x1, R16 ;  /* 0x000000010f117824 */ /* 0x000fc800078e0210 */
[----:B------:R-:W-:-:S05]  /*3ac0*/  VIADD R13, R17, 0xffffffff ;  /* 0xffffffff110d7836 */ /* 0x000fca0000000000 */
[----:B------:R-:W-:-:S13]  /*3ad0*/  ISETP.GE.U32.AND P0, PT, R13, 0xfe, PT ;  /* 0x000000fe0d00780c */ /* 0x000fda0003f06070 */
[----:B------:R-:W-:Y:S05]  /*3ae0*/  @!P0 BRA `(.L_x_32) ;  /* 0x0000000000808947 */ /* 0x000fea0003800000 */
[----:B------:R-:W-:-:S13]  /*3af0*/  ISETP.GT.AND P0, PT, R17, 0xfe, PT ;  /* 0x000000fe1100780c */ /* 0x000fda0003f04270 */
[----:B------:R-:W-:Y:S05]  /*3b00*/  @P0 BRA `(.L_x_33) ;  /* 0x00000000006c0947 */ /* 0x000fea0003800000 */
[----:B------:R-:W-:-:S13]  /*3b10*/  ISETP.GE.AND P0, PT, R17, 0x1, PT ;  /* 0x000000011100780c */ /* 0x000fda0003f06270 */
[----:B------:R-:W-:Y:S05]  /*3b20*/  @P0 BRA `(.L_x_34) ;  /* 0x0000000000740947 */ /* 0x000fea0003800000 */
[----:B------:R-:W-:Y:S02]  /*3b30*/  ISETP.GE.AND P0, PT, R17, -0x18, PT ;  /* 0xffffffe81100780c */ /* 0x000fe40003f06270 */
[----:B------:R-:W-:-:S11]  /*3b40*/  LOP3.LUT R12, R12, 0x80000000, RZ, 0xc0, !PT ;  /* 0x800000000c0c7812 */ /* 0x000fd600078ec0ff */
[----:B------:R-:W-:Y:S05]  /*3b50*/  @!P0 BRA `(.L_x_34) ;  /* 0x0000000000688947 */ /* 0x000fea0003800000 */
[CCC-:B------:R-:W-:Y:S01]  /*3b60*/  FFMA.RZ R13, R23.reuse, R19.reuse, R18.reuse ;  /* 0x00000013170d7223 */ /* 0x1c0fe2000000c012 */
[-CC-:B------:R-:W-:Y:S01]  /*3b70*/  FFMA.RM R16, R23, R19.reuse, R18.reuse ;  /* 0x0000001317107223 */ /* 0x180fe20000004012 */
[C---:B------:R-:W-:Y:S02]  /*3b80*/  ISETP.NE.AND P2, PT, R17.reuse, RZ, PT ;  /* 0x000000ff1100720c */ /* 0x040fe40003f45270 */
[----:B------:R-:W-:Y:S02]  /*3b90*/  ISETP.NE.AND P1, PT, R17, RZ, PT ;  /* 0x000000ff1100720c */ /* 0x000fe40003f25270 */
[----:B------:R-:W-:Y:S01]  /*3ba0*/  LOP3.LUT R15, R13, 0x7fffff, RZ, 0xc0, !PT ;  /* 0x007fffff0d0f7812 */ /* 0x000fe200078ec0ff */
[----:B------:R-:W-:Y:S01]  /*3bb0*/  FFMA.RP R13, R23, R19, R18 ;  /* 0x00000013170d7223 */ /* 0x000fe20000008012 */
[----:B------:R-:W-:Y:S02]  /*3bc0*/  VIADD R18, R17, 0x20 ;  /* 0x0000002011127836 */ /* 0x000fe40000000000 */
[----:B------:R-:W-:Y:S01]  /*3bd0*/  LOP3.LUT R15, R15, 0x800000, RZ, 0xfc, !PT ;  /* 0x008000000f0f7812 */ /* 0x000fe200078efcff */
[----:B------:R-:W-:Y:S01]  /*3be0*/  IMAD.MOV R17, RZ, RZ, -R17 ;  /* 0x000000ffff117224 */ /* 0x000fe200078e0a11 */
[----:B------:R-:W-:-:S02]  /*3bf0*/  FSETP.NEU.FTZ.AND P0, PT, R13, R16, PT ;  /* 0x000000100d00720b */ /* 0x000fc40003f1d000 */
[----:B------:R-:W-:Y:S02]  /*3c00*/  SHF.L.U32 R18, R15, R18, RZ ;  /* 0x000000120f127219 */ /* 0x000fe400000006ff */
[----:B------:R-:W-:Y:S02]  /*3c10*/  SEL R16, R17, RZ, P2 ;  /* 0x000000ff11107207 */ /* 0x000fe40001000000 */
[----:B------:R-:W-:Y:S02]  /*3c20*/  ISETP.NE.AND P1, PT, R18, RZ, P1 ;  /* 0x000000ff1200720c */ /* 0x000fe40000f25270 */
[----:B------:R-:W-:Y:S02]  /*3c30*/  SHF.R.U32.HI R16, RZ, R16, R15 ;  /* 0x00000010ff107219 */ /* 0x000fe4000001160f */
[----:B------:R-:W-:Y:S02]  /*3c40*/  PLOP3.LUT P0, PT, P0, P1, PT, 0xf8, 0x8f ;  /* 0x00000000008f781c */ /* 0x000fe40000703f70 */
[----:B------:R-:W-:-:S02]  /*3c50*/  SHF.R.U32.HI R18, RZ, 0x1, R16 ;  /* 0x00000001ff127819 */ /* 0x000fc40000011610 */
[----:B------:R-:W-:-:S04]  /*3c60*/  SEL R13, RZ, 0x1, !P0 ;  /* 0x00000001ff0d7807 */ /* 0x000fc80004000000 */
[----:B------:R-:W-:-:S04]  /*3c70*/  LOP3.LUT R13, R13, 0x1, R18, 0xf8, !PT ;  /* 0x000000010d0d7812 */ /* 0x000fc800078ef812 */
[----:B------:R-:W-:-:S05]  /*3c80*/  LOP3.LUT R13, R13, R16, RZ, 0xc0, !PT ;  /* 0x000000100d0d7212 */ /* 0x000fca00078ec0ff */
[----:B------:R-:W-:-:S05]  /*3c90*/  IMAD.IADD R13, R18, 0x1, R13 ;  /* 0x00000001120d7824 */ /* 0x000fca00078e020d */
[----:B------:R-:W-:Y:S01]  /*3ca0*/  LOP3.LUT R12, R13, R12, RZ, 0xfc, !PT ;  /* 0x0000000c0d0c7212 */ /* 0x000fe200078efcff */
[----:B------:R-:W-:Y:S06]  /*3cb0*/  BRA `(.L_x_34) ;  /* 0x0000000000107947 */ /* 0x000fec0003800000 */
.L_x_33:
[----:B------:R-:W-:-:S04]  /*3cc0*/  LOP3.LUT R12, R12, 0x80000000, RZ, 0xc0, !PT ;  /* 0x800000000c0c7812 */ /* 0x000fc800078ec0ff */
[----:B------:R-:W-:Y:S01]  /*3cd0*/  LOP3.LUT R12, R12, 0x7f800000, RZ, 0xfc, !PT ;  /* 0x7f8000000c0c7812 */ /* 0x000fe200078efcff */
[----:B------:R-:W-:Y:S06]  /*3ce0*/  BRA `(.L_x_34) ;  /* 0x0000000000047947 */ /* 0x000fec0003800000 */
.L_x_32:
[----:B------:R-:W-:-:S07]  /*3cf0*/  IMAD R12, R16, 0x800000, R12 ;  /* 0x00800000100c7824 */ /* 0x000fce00078e020c */
.L_x_34:
[----:B------:R-:W-:Y:S05]  /*3d00*/  BSYNC.RECONVERGENT B2 ;  /* 0x0000000000027941 */ /* 0x000fea0003800200 */
.L_x_31:
[----:B------:R-:W-:Y:S05]  /*3d10*/  BRA `(.L_x_35) ;  /* 0x0000000000207947 */ /* 0x000fea0003800000 */
.L_x_30:
[----:B------:R-:W-:-:S04]  /*3d20*/  LOP3.LUT R12, R17, 0x80000000, R12, 0x48, !PT ;  /* 0x80000000110c7812 */ /* 0x000fc800078e480c */
[----:B------:R-:W-:Y:S01]  /*3d30*/  LOP3.LUT R12, R12, 0x7f800000, RZ, 0xfc, !PT ;  /* 0x7f8000000c0c7812 */ /* 0x000fe200078efcff */
[----:B------:R-:W-:Y:S06]  /*3d40*/  BRA `(.L_x_35) ;  /* 0x0000000000147947 */ /* 0x000fec0003800000 */
.L_x_29:
[----:B------:R-:W-:Y:S01]  /*3d50*/  LOP3.LUT R12, R17, 0x80000000, R12, 0x48, !PT ;  /* 0x80000000110c7812 */ /* 0x000fe200078e480c */
[----:B------:R-:W-:Y:S06]  /*3d60*/  BRA `(.L_x_35) ;  /* 0x00000000000c7947 */ /* 0x000fec0003800000 */
.L_x_28:
[----:B------:R-:W0:Y:S01]  /*3d70*/  MUFU.RSQ R12, -QNAN ;  /* 0xffc00000000c7908 */ /* 0x000e220000001400 */
[----:B------:R-:W-:Y:S05]  /*3d80*/  BRA `(.L_x_35) ;  /* 0x0000000000047947 */ /* 0x000fea0003800000 */
.L_x_27:
[----:B------:R-:W-:-:S07]  /*3d90*/  FADD.FTZ R12, R12, R4 ;  /* 0x000000040c0c7221 */ /* 0x000fce0000010000 */
.L_x_35:
[----:B------:R-:W-:Y:S05]  /*3da0*/  BSYNC.RECONVERGENT B1 ;  /* 0x0000000000017941 */ /* 0x000fea0003800200 */
.L_x_25:
[----:B------:R-:W-:Y:S02]  /*3db0*/  IMAD.MOV.U32 R15, RZ, RZ, 0x0 ;  /* 0x00000000ff0f7424 */ /* 0x000fe400078e00ff */
[----:B0-----:R-:W-:Y:S02]  /*3dc0*/  IMAD.MOV.U32 R13, RZ, RZ, R12 ;  /* 0x000000ffff0d7224 */ /* 0x001fe400078e000c */
[----:B------:R-:W-:Y:S05]  /*3dd0*/  RET.REL.NODEC R14 `(_Z6get_piPfPi) ;  /* 0xffffffc00e887950 */ /* 0x000fea0003c3ffff */
        .type           $_Z6get_piPfPi$__internal_accurate_pow,@function
        .size           $_Z6get_piPfPi$__internal_accurate_pow,(.L_x_39 - $_Z6get_piPfPi$__internal_accurate_pow)
$_Z6get_piPfPi$__internal_accurate_pow:
[----:B------:R-:W-:Y:S01]  /*3de0*/  ISETP.GT.U32.AND P0, PT, R34, 0xfffff, PT ;  /* 0x000fffff2200780c */ /* 0x000fe20003f04070 */
[----:B------:R-:W-:Y:S01]  /*3df0*/  IMAD.MOV.U32 R14, RZ, RZ, R16 ;  /* 0x000000ffff0e7224 */ /* 0x000fe200078e0010 */
[----:B------:R-:W-:Y:S01]  /*3e00*/  UMOV UR4, 0x7d2cafe2 ;  /* 0x7d2cafe200047882 */ /* 0x000fe20000000000 */
[--C-:B------:R-:W-:Y:S01]  /*3e10*/  IMAD.MOV.U32 R15, RZ, RZ, R34.reuse ;  /* 0x000000ffff0f7224 */ /* 0x100fe200078e0022 */
[----:B------:R-:W-:Y:S01]  /*3e20*/  UMOV UR5, 0x3eb0f5ff ;  /* 0x3eb0f5ff00057882 */ /* 0x000fe20000000000 */
[----:B------:R-:W-:Y:S01]  /*3e30*/  IMAD.MOV.U32 R17, RZ, RZ, R34 ;  /* 0x000000ffff117224 */ /* 0x000fe200078e0022 */
[----:B------:R-:W-:Y:S01]  /*3e40*/  UMOV UR8, 0x3b39803f ;  /* 0x3b39803f00087882 */ /* 0x000fe20000000000 */
[----:B------:R-:W-:Y:S01]  /*3e50*/  IMAD.MOV.U32 R20, RZ, RZ, 0x41ad3b5a ;  /* 0x41ad3b5aff147424 */ /* 0x000fe200078e00ff */
[----:B------:R-:W-:Y:S01]  /*3e60*/  UMOV UR9, 0x3c7abc9e ;  /* 0x3c7abc9e00097882 */ /* 0x000fe20000000000 */
[----:B------:R-:W-:-:S04]  /*3e70*/  IMAD.MOV.U32 R21, RZ, RZ, 0x3ed0f5d2 ;  /* 0x3ed0f5d2ff157424 */ /* 0x000fc800078e00ff */
[----:B------:R-:W-:-:S10]  /*3e80*/  @!P0 DMUL R14, R14, 1.80143985094819840000e+16 ;  /* 0x435000000e0e8828 */ /* 0x000fd40000000000 */
[----:B------:R-:W-:Y:S02]  /*3e90*/  @!P0 IMAD.MOV.U32 R17, RZ, RZ, R15 ;  /* 0x000000ffff118224 */ /* 0x000fe400078e000f */
[----:B------:R-:W-:-:S03]  /*3ea0*/  @!P0 IMAD.MOV.U32 R16, RZ, RZ, R14 ;  /* 0x000000ffff108224 */ /* 0x000fc600078e000e */
[----:B------:R-:W-:Y:S01]  /*3eb0*/  LOP3.LUT R17, R17, 0x800fffff, RZ, 0xc0, !PT ;  /* 0x800fffff11117812 */ /* 0x000fe200078ec0ff */
[----:B------:R-:W-:Y:S02]  /*3ec0*/  IMAD.MOV.U32 R18, RZ, RZ, R16 ;  /* 0x000000ffff127224 */ /* 0x000fe400078e0010 */
[----:B------:R-:W-:Y:S01]  /*3ed0*/  IMAD.MOV.U32 R16, RZ, RZ, RZ ;  /* 0x000000ffff107224 */ /* 0x000fe200078e00ff */
[----:B------:R-:W-:-:S04]  /*3ee0*/  LOP3.LUT R17, R17, 0x3ff00000, RZ, 0xfc, !PT ;  /* 0x3ff0000011117812 */ /* 0x000fc800078efcff */
[----:B------:R-:W-:Y:S01]  /*3ef0*/  ISETP.GE.U32.AND P1, PT, R17, 0x3ff6a09f, PT ;  /* 0x3ff6a09f1100780c */ /* 0x000fe20003f26070 */
[----:B------:R-:W-:-:S12]  /*3f00*/  IMAD.MOV.U32 R19, RZ, RZ, R17 ;  /* 0x000000ffff137224 */ /* 0x000fd800078e0011 */
[----:B------:R-:W-:-:S04]  /*3f10*/  @P1 VIADD R14, R19, 0xfff00000 ;  /* 0xfff00000130e1836 */ /* 0x000fc80000000000 */
[----:B------:R-:W-:-:S06]  /*3f20*/  @P1 IMAD.MOV.U32 R19, RZ, RZ, R14 ;  /* 0x000000ffff131224 */ /* 0x000fcc00078e000e */
[C---:B------:R-:W-:Y:S02]  /*3f30*/  DADD R22, R18.reuse, 1 ;  /* 0x3ff0000012167429 */ /* 0x040fe40000000000 */
[----:B------:R-:W-:-:S04]  /*3f40*/  DADD R18, R18, -1 ;  /* 0xbff0000012127429 */ /* 0x000fc80000000000 */
[----:B------:R-:W0:Y:S02]  /*3f50*/  MUFU.RCP64H R17, R23 ;  /* 0x0000001700117308 */ /* 0x000e240000001800 */
[----:B0-----:R-:W-:-:S08]  /*3f60*/  DFMA R22, -R22, R16, 1 ;  /* 0x3ff000001616742b */ /* 0x001fd00000000110 */
[----:B------:R-:W-:-:S08]  /*3f70*/  DFMA R22, R22, R22, R22 ;  /* 0x000000161616722b */ /* 0x000fd00000000016 */
[----:B------:R-:W-:-:S08]  /*3f80*/  DFMA R22, R16, R22, R16 ;  /* 0x000000161016722b */ /* 0x000fd00000000010 */
[----:B------:R-:W-:-:S08]  /*3f90*/  DMUL R16, R18, R22 ;  /* 0x0000001612107228 */ /* 0x000fd00000000000 */
[----:B------:R-:W-:-:S08]  /*3fa0*/  DFMA R16, R18, R22, R16 ;  /* 0x000000161210722b */ /* 0x000fd00000000010 */
[----:B------:R-:W-:-:S08]  /*3fb0*/  DMUL R28, R16, R16 ;  /* 0x00000010101c7228 */ /* 0x000fd00000000000 */
[----:B------:R-:W-:Y:S01]  /*3fc0*/  DFMA R20, R28, UR4, R20 ;  /* 0x000000041c147c2b */ /* 0x000fe20008000014 */
[----:B------:R-:W-:Y:S01]  /*3fd0*/  UMOV UR4, 0x75488a3f ;  /* 0x75488a3f00047882 */ /* 0x000fe20000000000 */
[----:B------:R-:W-:-:S06]  /*3fe0*/  UMOV UR5, 0x3ef3b20a ;  /* 0x3ef3b20a00057882 */ /* 0x000fcc0000000000 */
[----:B------:R-:W-:Y:S01]  /*3ff0*/  DFMA R26, R28, R20, UR4 ;  /* 0x000000041c1a7e2b */ /* 0x000fe20008000014 */
[----:B------:R-:W-:Y:S01]  /*4000*/  UMOV UR4, 0xe4faecd5 ;  /* 0xe4faecd500047882 */ /* 0x000fe20000000000 */
[----:B------:R-:W-:Y:S01]  /*4010*/  UMOV UR5, 0x3f1745cd ;  /* 0x3f1745cd00057882 */ /* 0x000fe20000000000 */
[----:B------:R-:W-:-:S05]  /*4020*/  DADD R20, R18, -R16 ;  /* 0x0000000012147229 */ /* 0x000fca0000000810 */
[----:B------:R-:W-:Y:S01]  /*4030*/  DFMA R26, R28, R26, UR4 ;  /* 0x000000041c1a7e2b */ /* 0x000fe2000800001a */
[----:B------:R-:W-:Y:S01]  /*4040*/  UMOV UR4, 0x258a578b ;  /* 0x258a578b00047882 */ /* 0x000fe20000000000 */
[----:B------:R-:W-:Y:S01]  /*4050*/  UMOV UR5, 0x3f3c71c7 ;  /* 0x3f3c71c700057882 */ /* 0x000fe20000000000 */
[----:B------:R-:W-:-:S05]  /*4060*/  DADD R20, R20, R20 ;  /* 0x0000000014147229 */ /* 0x000fca0000000014 */
[----:B------:R-:W-:Y:S01]  /*4070*/  DFMA R26, R28, R26, UR4 ;  /* 0x000000041c1a7e2b */ /* 0x000fe2000800001a */
[----:B------:R-:W-:Y:S01]  /*4080*/  UMOV UR4, 0x9242b910 ;  /* 0x9242b91000047882 */ /* 0x000fe20000000000 */
[----:B------:R-:W-:Y:S01]  /*4090*/  UMOV UR5, 0x3f624924 ;  /* 0x3f62492400057882 */ /* 0x000fe20000000000 */
[----:B------:R-:W-:-:S05]  /*40a0*/  DFMA R20, R18, -R16, R20 ;  /* 0x800000101214722b */ /* 0x000fca0000000014 */
[----:B------:R-:W-:Y:S01]  /*40b0*/  DFMA R26, R28, R26, UR4 ;  /* 0x000000041c1a7e2b */ /* 0x000fe2000800001a */
[----:B------:R-:W-:Y:S01]  /*40c0*/  UMOV UR4, 0x99999dfb ;  /* 0x99999dfb00047882 */ /* 0x000fe20000000000 */
[----:B------:R-:W-:Y:S01]  /*40d0*/  UMOV UR5, 0x3f899999 ;  /* 0x3f89999900057882 */ /* 0x000fe20000000000 */
[----:B------:R-:W-:Y:S02]  /*40e0*/  DMUL R20, R22, R20 ;  /* 0x0000001416147228 */ /* 0x000fe40000000000 */
[----:B------:R-:W-:-:S03]  /*40f0*/  DMUL R22, R16, R16 ;  /* 0x0000001010167228 */ /* 0x000fc60000000000 */
[----:B------:R-:W-:Y:S01]  /*4100*/  DFMA R26, R28, R26, UR4 ;  /* 0x000000041c1a7e2b */ /* 0x000fe2000800001a */
[----:B------:R-:W-:Y:S01]  /*4110*/  UMOV UR4, 0x55555555 ;  /* 0x5555555500047882 */ /* 0x000fe20000000000 */
[----:B------:R-:W-:-:S06]  /*4120*/  UMOV UR5, 0x3fb55555 ;  /* 0x3fb5555500057882 */ /* 0x000fcc0000000000 */
[----:B------:R-:W-:-:S08]  /*4130*/  DFMA R18, R28, R26, UR4 ;  /* 0x000000041c127e2b */ /* 0x000fd0000800001a */
[----:B------:R-:W-:Y:S01]  /*4140*/  DADD R24, -R18, UR4 ;  /* 0x0000000412187e29 */ /* 0x000fe20008000100 */
[----:B------:R-:W-:Y:S01]  /*4150*/  UMOV UR4, 0xb9e7b0 ;  /* 0x00b9e7b000047882 */ /* 0x000fe20000000000 */
[----:B------:R-:W-:-:S06]  /*4160*/  UMOV UR5, 0x3c46a4cb ;  /* 0x3c46a4cb00057882 */ /* 0x000fcc0000000000 */
[----:B------:R-:W-:Y:S02]  /*4170*/  DFMA R24, R28, R26, R24 ;  /* 0x0000001a1c18722b */ /* 0x000fe40000000018 */
[----:B------:R-:W-:Y:S01]  /*4180*/  DFMA R26, R16, R16, -R22 ;  /* 0x00000010101a722b */ /* 0x000fe20000000816 */
[----:B------:R-:W-:Y:S02]  /*4190*/  VIADD R29, R21, 0x100000 ;  /* 0x00100000151d7836 */ /* 0x000fe40000000000 */
[----:B------:R-:W-:-:S06]  /*41a0*/  IMAD.MOV.U32 R28, RZ, RZ, R20 ;  /* 0x000000ffff1c7224 */ /* 0x000fcc00078e0014 */
[----:B------:R-:W-:Y:S01]  /*41b0*/  DFMA R26, R16, R28, R26 ;  /* 0x0000001c101a722b */ /* 0x000fe2000000001a */
[----:B------:R-:W-:Y:S01]  /*41c0*/  SHF.R.U32.HI R28, RZ, 0x14, R34 ;  /* 0x00000014ff1c7819 */ /* 0x000fe20000011622 */
[----:B------:R-:W-:Y:S01]  /*41d0*/  DADD R34, R24, -UR4 ;  /* 0x8000000418227e29 */ /* 0x000fe20008000000 */
[----:B------:R-:W-:Y:S01]  /*41e0*/  @!P0 LEA.HI R28, R15, 0xffffffca, RZ, 0xc ;  /* 0xffffffca0f1c8811 */ /* 0x000fe200078f60ff */
[----:B------:R-:W-:Y:S01]  /*41f0*/  DMUL R14, R16, R22 ;  /* 0x00000016100e7228 */ /* 0x000fe20000000000 */
[----:B------:R-:W-:Y:S01]  /*4200*/  UMOV UR4, 0x80000000 ;  /* 0x8000000000047882 */ /* 0x000fe20000000000 */
[----:B------:R-:W-:-:S06]  /*4210*/  UMOV UR5, 0x43300000 ;  /* 0x4330000000057882 */ /* 0x000fcc0000000000 */
[----:B------:R-:W-:-:S08]  /*4220*/  DFMA R24, R16, R22, -R14 ;  /* 0x000000161018722b */ /* 0x000fd0000000080e */
[----:B------:R-:W-:Y:S02]  /*4230*/  DFMA R24, R20, R22, R24 ;  /* 0x000000161418722b */ /* 0x000fe40000000018 */
[----:B------:R-:W-:-:S06]  /*4240*/  DADD R22, R18, R34 ;  /* 0x0000000012167229 */ /* 0x000fcc0000000022 */
[----:B------:R-:W-:Y:S02]  /*4250*/  DFMA R24, R16, R26, R24 ;  /* 0x0000001a1018722b */ /* 0x000fe40000000018 */
[----:B------:R-:W-:Y:S02]  /*4260*/  DADD R26, R18, -R22 ;  /* 0x00000000121a7229 */ /* 0x000fe40000000816 */
[----:B------:R-:W-:-:S06]  /*4270*/  DMUL R18, R22, R14 ;  /* 0x0000000e16127228 */ /* 0x000fcc0000000000 */
[----:B------:R-:W-:Y:S02]  /*4280*/  DADD R34, R34, R26 ;  /* 0x0000000022227229 */ /* 0x000fe4000000001a */
[----:B------:R-:W-:-:S08]  /*4290*/  DFMA R26, R22, R14, -R18 ;  /* 0x0000000e161a722b */ /* 0x000fd00000000812 */
[----:B------:R-:W-:-:S08]  /*42a0*/  DFMA R24, R22, R24, R26 ;  /* 0x000000181618722b */ /* 0x000fd0000000001a */
[----:B------:R-:W-:-:S08]  /*42b0*/  DFMA R34, R34, R14, R24 ;  /* 0x0000000e2222722b */ /* 0x000fd00000000018 */
[----:B------:R-:W-:-:S08]  /*42c0*/  DADD R14, R18, R34 ;  /* 0x00000000120e7229 */ /* 0x000fd00000000022 */
[--C-:B------:R-:W-:Y:S02]  /*42d0*/  DADD R22, R16, R14.reuse ;  /* 0x0000000010167229 */ /* 0x100fe4000000000e */
[----:B------:R-:W-:-:S06]  /*42e0*/  DADD R18, R18, -R14 ;  /* 0x0000000012127229 */ /* 0x000fcc000000080e */
[----:B------:R-:W-:Y:S02]  /*42f0*/  DADD R16, R16, -R22 ;  /* 0x0000000010107229 */ /* 0x000fe40000000816 */
[----:B------:R-:W-:-:S06]  /*4300*/  DADD R18, R34, R18 ;  /* 0x0000000022127229 */ /* 0x000fcc0000000012 */
[----:B------:R-:W-:Y:S01]  /*4310*/  DADD R16, R14, R16 ;  /* 0x000000000e107229 */ /* 0x000fe20000000010 */
[C---:B------:R-:W-:Y:S02]  /*4320*/  VIADD R14, R28.reuse, 0xfffffc01 ;  /* 0xfffffc011c0e7836 */ /* 0x040fe40000000000 */
[----:B------:R-:W-:Y:S02]  /*4330*/  @P1 VIADD R14, R28, 0xfffffc02 ;  /* 0xfffffc021c0e1836 */ /* 0x000fe40000000000 */
[----:B------:R-:W-:-:S03]  /*4340*/  IMAD.MOV.U32 R15, RZ, RZ, 0x43300000 ;  /* 0x43300000ff0f7424 */ /* 0x000fc600078e00ff */
[----:B------:R-:W-:Y:S01]  /*4350*/  DADD R18, R18, R16 ;  /* 0x0000000012127229 */ /* 0x000fe20000000010 */
[----:B------:R-:W-:-:S06]  /*4360*/  LOP3.LUT R14, R14, 0x80000000, RZ, 0x3c, !PT ;  /* 0x800000000e0e7812 */ /* 0x000fcc00078e3cff */
[----:B------:R-:W-:Y:S01]  /*4370*/  DADD R16, R14, -UR4 ;  /* 0x800000040e107e29 */ /* 0x000fe20008000000 */
[----:B------:R-:W-:Y:S01]  /*4380*/  UMOV UR4, 0xfefa39ef ;  /* 0xfefa39ef00047882 */ /* 0x000fe20000000000 */
[----:B------:R-:W-:Y:S01]  /*4390*/  DADD R20, R20, R18 ;  /* 0x0000000014147229 */ /* 0x000fe20000000012 */
[----:B------:R-:W-:-:S07]  /*43a0*/  UMOV UR5, 0x3fe62e42 ;  /* 0x3fe62e4200057882 */ /* 0x000fce0000000000 */
[----:B------:R-:W-:-:S08]  /*43b0*/  DADD R18, R22, R20 ;  /* 0x0000000016127229 */ /* 0x000fd00000000014 */
[--C-:B------:R-:W-:Y:S02]  /*43c0*/  DFMA R14, R16, UR4, R18.reuse ;  /* 0x00000004100e7c2b */ /* 0x100fe40008000012 */
[----:B------:R-:W-:-:S06]  /*43d0*/  DADD R24, R22, -R18 ;  /* 0x0000000016187229 */ /* 0x000fcc0000000812 */
[----:B------:R-:W-:Y:S02]  /*43e0*/  DFMA R22, R16, -UR4, R14 ;  /* 0x8000000410167c2b */ /* 0x000fe4000800000e */
[----:B------:R-:W-:-:S06]  /*43f0*/  DADD R24, R20, R24 ;  /* 0x0000000014187229 */ /* 0x000fcc0000000018 */
[----:B------:R-:W-:-:S08]  /*4400*/  DADD R22, -R18, R22 ;  /* 0x0000000012167229 */ /* 0x000fd00000000116 */
[----:B------:R-:W-:Y:S01]  /*4410*/  DADD R18, R24, -R22 ;  /* 0x0000000018127229 */ /* 0x000fe20000000816 */
[----:B------:R-:W-:Y:S02]  /*4420*/  IMAD.MOV.U32 R22, RZ, RZ, 0x652b82fe ;  /* 0x652b82feff167424 */ /* 0x000fe400078e00ff */
[----:B------:R-:W-:-:S05]  /*4430*/  IMAD.MOV.U32 R23, RZ, RZ, 0x3ff71547 ;  /* 0x3ff71547ff177424 */ /* 0x000fca00078e00ff */
[----:B------:R-:W-:-:S08]  /*4440*/  DFMA R18, R16, UR8, R18 ;  /* 0x0000000810127c2b */ /* 0x000fd00008000012 */
[----:B------:R-:W-:-:S08]  /*4450*/  DADD R16, R14, R18 ;  /* 0x000000000e107229 */ /* 0x000fd00000000012 */
[----:B------:R-:W-:Y:S02]  /*4460*/  DADD R20, R14, -R16 ;  /* 0x000000000e147229 */ /* 0x000fe40000000810 */
[----:B------:R-:W-:-:S06]  /*4470*/  DMUL R14, R16, 2 ;  /* 0x40000000100e7828 */ /* 0x000fcc0000000000 */
[----:B------:R-:W-:Y:S02]  /*4480*/  DADD R18, R18, R20 ;  /* 0x0000000012127229 */ /* 0x000fe40000000014 */
[----:B------:R-:W-:-:S08]  /*4490*/  DFMA R16, R16, 2, -R14 ;  /* 0x400000001010782b */ /* 0x000fd0000000080e */
[----:B------:R-:W-:-:S08]  /*44a0*/  DFMA R18, R18, 2, R16 ;  /* 0x400000001212782b */ /* 0x000fd00000000010 */
[----:B------:R-:W-:-:S08]  /*44b0*/  DADD R24, R14, R18 ;  /* 0x000000000e187229 */ /* 0x000fd00000000012 */
[----:B------:R-:W-:Y:S02]  /*44c0*/  DFMA R22, R24, R22, 6.75539944105574400000e+15 ;  /* 0x433800001816742b */ /* 0x000fe40000000016 */
[----:B------:R-:W-:Y:S01]  /*44d0*/  FSETP.GEU.AND P0, PT, |R25|, 4.1917929649353027344, PT ;  /* 0x4086232b1900780b */ /* 0x000fe20003f0e200 */
[----:B------:R-:W-:-:S05]  /*44e0*/  DADD R14, R14, -R24 ;  /* 0x000000000e0e7229 */ /* 0x000fca0000000818 */
[----:B------:R-:W-:-:S03]  /*44f0*/  DADD R16, R22, -6.75539944105574400000e+15 ;  /* 0xc338000016107429 */ /* 0x000fc60000000000 */
[----:B------:R-:W-:-:S05]  /*4500*/  DADD R18, R18, R14 ;  /* 0x0000000012127229 */ /* 0x000fca000000000e */
[----:B------:R-:W-:Y:S01]  /*4510*/  DFMA R20, R16, -UR4, R24 ;  /* 0x8000000410147c2b */ /* 0x000fe20008000018 */
[----:B------:R-:W-:Y:S01]  /*4520*/  UMOV UR4, 0x3b39803f ;  /* 0x3b39803f00047882 */ /* 0x000fe20000000000 */
[----:B------:R-:W-:-:S06]  /*4530*/  UMOV UR5, 0x3c7abc9e ;  /* 0x3c7abc9e00057882 */ /* 0x000fcc0000000000 */
[----:B------:R-:W-:Y:S01]  /*4540*/  DFMA R20, R16, -UR4, R20 ;  /* 0x8000000410147c2b */ /* 0x000fe20008000014 */
[----:B------:R-:W-:Y:S01]  /*4550*/  UMOV UR4, 0x69ce2bdf ;  /* 0x69ce2bdf00047882 */ /* 0x000fe20000000000 */
[----:B------:R-:W-:Y:S01]  /*4560*/  IMAD.MOV.U32 R16, RZ, RZ, -0x35dec16 ;  /* 0xfca213eaff107424 */ /* 0x000fe200078e00ff */
[----:B------:R-:W-:Y:S01]  /*4570*/  UMOV UR5, 0x3e5ade15 ;  /* 0x3e5ade1500057882 */ /* 0x000fe20000000000 */
[----:B------:R-:W-:-:S06]  /*4580*/  IMAD.MOV.U32 R17, RZ, RZ, 0x3e928af3 ;  /* 0x3e928af3ff117424 */ /* 0x000fcc00078e00ff */
[----:B------:R-:W-:Y:S01]  /*4590*/  DFMA R16, R20, UR4, R16 ;  /* 0x0000000414107c2b */ /* 0x000fe20008000010 */
[----:B------:R-:W-:Y:S01]  /*45a0*/  UMOV UR4, 0x62401315 ;  /* 0x6240131500047882 */ /* 0x000fe20000000000 */
[----:B------:R-:W-:-:S06]  /*45b0*/  UMOV UR5, 0x3ec71dee ;  /* 0x3ec71dee00057882 */ /* 0x000fcc0000000000 */
[----:B------:R-:W-:Y:S01]  /*45c0*/  DFMA R16, R20, R16, UR4 ;  /* 0x0000000414107e2b */ /* 0x000fe20008000010 */
        /* <DEDUP_REMOVED lines=20> */
[----:B------:R-:W-:-:S08]  /*4710*/  DFMA R16, R20, R16, UR4 ;  /* 0x0000000414107e2b */ /* 0x000fd00008000010 */
[----:B------:R-:W-:-:S08]  /*4720*/  DFMA R16, R20, R16, 1 ;  /* 0x3ff000001410742b */ /* 0x000fd00000000010 */
[----:B------:R-:W-:-:S10]  /*4730*/  DFMA R16, R20, R16, 1 ;  /* 0x3ff000001410742b */ /* 0x000fd40000000010 */
[----:B------:R-:W-:Y:S02]  /*4740*/  IMAD R21, R22, 0x100000, R17 ;  /* 0x0010000016157824 */ /* 0x000fe400078e0211 */
[----:B------:R-:W-:Y:S01]  /*4750*/  IMAD.MOV.U32 R20, RZ, RZ, R16 ;  /* 0x000000ffff147224 */ /* 0x000fe200078e0010 */
[----:B------:R-:W-:Y:S06]  /*4760*/  @!P0 BRA `(.L_x_36) ;  /* 0x0000000000308947 */ /* 0x000fec0003800000 */
[----:B------:R-:W-:Y:S01]  /*4770*/  FSETP.GEU.AND P1, PT, |R25|, 4.2275390625, PT ;  /* 0x408748001900780b */ /* 0x000fe20003f2e200 */
[C---:B------:R-:W-:Y:S02]  /*4780*/  DADD R20, R24.reuse, +INF ;  /* 0x7ff0000018147429 */ /* 0x040fe40000000000 */
[----:B------:R-:W-:-:S08]  /*4790*/  DSETP.GEU.AND P0, PT, R24, RZ, PT ;  /* 0x000000ff1800722a */ /* 0x000fd00003f0e000 */
[----:B------:R-:W-:Y:S02]  /*47a0*/  FSEL R20, R20, RZ, P0 ;  /* 0x000000ff14147208 */ /* 0x000fe40000000000 */
[----:B------:R-:W-:Y:S02]  /*47b0*/  @!P1 LEA.HI R14, R22, R22, RZ, 0x1 ;  /* 0x00000016160e9211 */ /* 0x000fe400078f08ff */
[----:B------:R-:W-:Y:S02]  /*47c0*/  FSEL R21, R21, RZ, P0 ;  /* 0x000000ff15157208 */ /* 0x000fe40000000000 */
[----:B------:R-:W-:-:S05]  /*47d0*/  @!P1 SHF.R.S32.HI R14, RZ, 0x1, R14 ;  /* 0x00000001ff0e9819 */ /* 0x000fca000001140e */
[----:B------:R-:W-:Y:S02]  /*47e0*/  @!P1 IMAD.IADD R15, R22, 0x1, -R14 ;  /* 0x00000001160f9824 */ /* 0x000fe400078e0a0e */
[----:B------:R-:W-:Y:S02]  /*47f0*/  @!P1 IMAD R17, R14, 0x100000, R17 ;  /* 0x001000000e119824 */ /* 0x000fe400078e0211 */
[----:B------:R-:W-:Y:S01]  /*4800*/  @!P1 IMAD.MOV.U32 R14, RZ, RZ, RZ ;  /* 0x000000ffff0e9224 */ /* 0x000fe200078e00ff */
[----:B------:R-:W-:-:S06]  /*4810*/  @!P1 LEA R15, R15, 0x3ff00000, 0x14 ;  /* 0x3ff000000f0f9811 */ /* 0x000fcc00078ea0ff */
[----:B------:R-:W-:-:S11]  /*4820*/  @!P1 DMUL R20, R16, R14 ;  /* 0x0000000e10149228 */ /* 0x000fd60000000000 */
.L_x_36:
[----:B------:R-:W-:Y:S01]  /*4830*/  DFMA R18, R18, R20, R20 ;  /* 0x000000141212722b */ /* 0x000fe20000000014 */
[----:B------:R-:W-:Y:S01]  /*4840*/  IMAD.MOV.U32 R16, RZ, RZ, R33 ;  /* 0x000000ffff107224 */ /* 0x000fe200078e0021 */
[----:B------:R-:W-:Y:S01]  /*4850*/  DSETP.NEU.AND P0, PT, |R20|, +INF , PT ;  /* 0x7ff000001400742a */ /* 0x000fe20003f0d200 */
[----:B------:R-:W-:-:S07]  /*4860*/  IMAD.MOV.U32 R17, RZ, RZ, 0x0 ;  /* 0x00000000ff117424 */ /* 0x000fce00078e00ff */
[----:B------:R-:W-:Y:S02]  /*4870*/  FSEL R15, R20, R18, !P0 ;  /* 0x00000012140f7208 */ /* 0x000fe40004000000 */
[----:B------:R-:W-:Y:S01]  /*4880*/  FSEL R14, R21, R19, !P0 ;  /* 0x00000013150e7208 */ /* 0x000fe20004000000 */
[----:B------:R-:W-:Y:S06]  /*4890*/  RET.REL.NODEC R16 `(_Z6get_piPfPi) ;  /* 0xffffffb410d87950 */ /* 0x000fec0003c3ffff */
.L_x_37:
[----:B------:R-:W-:-:S00]  /*48a0*/  BRA `(.L_x_37) ;  /* 0xfffffffc00fc7947 */ /* 0x000fc0000383ffff */
[----:B------:R-:W-:-:S00]  /*48b0*/  NOP ;  /* 0x0000000000007918 */ /* 0x000fc00000000000 */
        /* <DEDUP_REMOVED lines=12> */
.L_x_39:


//--------------------- .nv.global.init           --------------------------
	.section	.nv.global.init,"aw",@progbits
	.align	4
.nv.global.init:
	.type		mrg32k3aM1SubSeq,@object
	.size		mrg32k3aM1SubSeq,(mrg32k3aM2SubSeq - mrg32k3aM1SubSeq)
mrg32k3aM1SubSeq:
        /*0000*/ 	.byte	0x0b, 0xcc, 0xee, 0x04, 0x73, 0x29, 0x8b, 0x6f, 0xf6, 0x53, 0x03, 0xf6, 0x23, 0xf6, 0xea, 0xda
        /* <DEDUP_REMOVED lines=125> */
	.type		mrg32k3aM2SubSeq,@object
	.size		mrg32k3aM2SubSeq,(mrg32k3aM1 - mrg32k3aM2SubSeq)
mrg32k3aM2SubSeq:
        /* <DEDUP_REMOVED lines=126> */
	.type		mrg32k3aM1,@object
	.size		mrg32k3aM1,(mrg32k3aM1Seq - mrg32k3aM1)
mrg32k3aM1:
        /* <DEDUP_REMOVED lines=144> */
	.type		mrg32k3aM1Seq,@object
	.size		mrg32k3aM1Seq,(mrg32k3aM2 - mrg32k3aM1Seq)
mrg32k3aM1Seq:
        /* <DEDUP_REMOVED lines=144> */
	.type		mrg32k3aM2,@object
	.size		mrg32k3aM2,(mrg32k3aM2Seq - mrg32k3aM2)
mrg32k3aM2:
        /* <DEDUP_REMOVED lines=144> */
	.type		mrg32k3aM2Seq,@object
	.size		mrg32k3aM2Seq,(precalc_xorwow_matrix - mrg32k3aM2Seq)
mrg32k3aM2Seq:
        /* <DEDUP_REMOVED lines=144> */
	.type		precalc_xorwow_matrix,@object
	.size		precalc_xorwow_matrix,(precalc_xorwow_offset_matrix - precalc_xorwow_matrix)
precalc_xorwow_matrix:
        /* <DEDUP_REMOVED lines=6400> */
	.type		precalc_xorwow_offset_matrix,@object
	.size		precalc_xorwow_offset_matrix,(.L_1 - precalc_xorwow_offset_matrix)
precalc_xorwow_offset_matrix:
        /* <DEDUP_REMOVED lines=6400> */
.L_1:


//--------------------- .nv.shared.reserved.0     --------------------------
	.section	.nv.shared.reserved.0,"aw",@nobits
	.weak		__nv_reservedSMEM_offset_0_alias
	.size		__nv_reservedSMEM_offset_0_alias, 0, 64
	.other		__nv_reservedSMEM_offset_0_alias,@"STO_CUDA_RESERVED_SHARED STV_DEFAULT"
__nv_reservedSMEM_offset_0_alias:
	.zero		0
	.zero		64


//--------------------- .nv.constant0._Z6get_piPfPi --------------------------
	.section	.nv.constant0._Z6get_piPfPi,"a",@progbits
	.sectionflags	@""
	.align	4
.nv.constant0._Z6get_piPfPi:
	.zero		912


//--------------------- SYMBOLS --------------------------

	.type		.nv.reservedSmem.offset0,@object
	.size		.nv.reservedSmem.offset0,0x4
